	.headerflags	@"EF_CUDA_TEXMODE_UNIFIED EF_CUDA_64BIT_ADDRESS EF_CUDA_SM86 EF_CUDA_VIRTUAL_SM(EF_CUDA_SM86)"
	.elftype	@"ET_EXEC"


//--------------------- .nv.info                  --------------------------
	.section	.nv.info,"",@"SHT_CUDA_INFO"
	.align	4


	//----- nvinfo : EIATTR_REGCOUNT
	.align		4
        /*0000*/ 	.byte	0x04, 0x2f
        /*0002*/ 	.short	(.L_1 - .L_0)
	.align		4
.L_0:
        /*0004*/ 	.word	index@(triton_mm)
        /*0008*/ 	.word	0x00000060


	//----- nvinfo : EIATTR_MAX_STACK_SIZE
	.align		4
.L_1:
        /*000c*/ 	.byte	0x04, 0x23
        /*000e*/ 	.short	(.L_3 - .L_2)
	.align		4
.L_2:
        /*0010*/ 	.word	index@(triton_mm)
        /*0014*/ 	.word	0x00000000


	//----- nvinfo : EIATTR_MIN_STACK_SIZE
	.align		4
.L_3:
        /*0018*/ 	.byte	0x04, 0x12
        /*001a*/ 	.short	(.L_5 - .L_4)
	.align		4
.L_4:
        /*001c*/ 	.word	index@(triton_mm)
        /*0020*/ 	.word	0x00000000


	//----- nvinfo : EIATTR_FRAME_SIZE
	.align		4
.L_5:
        /*0024*/ 	.byte	0x04, 0x11
        /*0026*/ 	.short	(.L_7 - .L_6)
	.align		4
.L_6:
        /*0028*/ 	.word	index@(triton_mm)
        /*002c*/ 	.word	0x00000000
.L_7:


//--------------------- .nv.info.triton_mm        --------------------------
	.section	.nv.info.triton_mm,"",@"SHT_CUDA_INFO"
	.align	4


	//----- nvinfo : EIATTR_CUDA_API_VERSION
	.align		4
        /*0000*/ 	.byte	0x04, 0x37
        /*0002*/ 	.short	(.L_9 - .L_8)
.L_8:
        /*0004*/ 	.word	0x0000007b


	//----- nvinfo : EIATTR_SW2861232_WAR
	.align		4
.L_9:
        /*0008*/ 	.byte	0x01, 0x35
	.zero		2


	//----- nvinfo : EIATTR_PARAM_CBANK
	.align		4
        /*000c*/ 	.byte	0x04, 0x0a
        /*000e*/ 	.short	(.L_11 - .L_10)
	.align		4
.L_10:
        /*0010*/ 	.word	index@(.nv.constant0.triton_mm)
        /*0014*/ 	.short	0x0160
        /*0016*/ 	.short	0x001c


	//----- nvinfo : EIATTR_CBANK_PARAM_SIZE
	.align		4
.L_11:
        /*0018*/ 	.byte	0x03, 0x19
        /*001a*/ 	.short	0x001c


	//----- nvinfo : EIATTR_KPARAM_INFO
	.align		4
        /*001c*/ 	.byte	0x04, 0x17
        /*001e*/ 	.short	(.L_13 - .L_12)
.L_12:
        /*0020*/ 	.word	0x00000000
        /*0024*/ 	.short	0x0003
        /*0026*/ 	.short	0x0018
        /*0028*/ 	.byte	0x00, 0xf0, 0x11, 0x00


	//----- nvinfo : EIATTR_KPARAM_INFO
	.align		4
.L_13:
        /*002c*/ 	.byte	0x04, 0x17
        /*002e*/ 	.short	(.L_15 - .L_14)
.L_14:
        /*0030*/ 	.word	0x00000000
        /*0034*/ 	.short	0x0002
        /*0036*/ 	.short	0x0010
        /*0038*/ 	.byte	0x00, 0xf0, 0x21, 0x00


	//----- nvinfo : EIATTR_KPARAM_INFO
	.align		4
.L_15:
        /*003c*/ 	.byte	0x04, 0x17
        /*003e*/ 	.short	(.L_17 - .L_16)
.L_16:
        /*0040*/ 	.word	0x00000000
        /*0044*/ 	.short	0x0001
        /*0046*/ 	.short	0x0008
        /*0048*/ 	.byte	0x00, 0xf0, 0x21, 0x00


	//----- nvinfo : EIATTR_KPARAM_INFO
	.align		4
.L_17:
        /*004c*/ 	.byte	0x04, 0x17
        /*004e*/ 	.short	(.L_19 - .L_18)
.L_18:
        /*0050*/ 	.word	0x00000000
        /*0054*/ 	.short	0x0000
        /*0056*/ 	.short	0x0000
        /*0058*/ 	.byte	0x00, 0xf0, 0x21, 0x00


	//----- nvinfo : EIATTR_MAXREG_COUNT
	.align		4
.L_19:
        /*005c*/ 	.byte	0x03, 0x1b
        /*005e*/ 	.short	0x00ff


	//----- nvinfo : EIATTR_EXIT_INSTR_OFFSETS
	.align		4
        /*0060*/ 	.byte	0x04, 0x1c
        /*0062*/ 	.short	(.L_21 - .L_20)


	//   ....[0]....
.L_20:
        /*0064*/ 	.word	0x00000040


	//   ....[1]....
        /*0068*/ 	.word	0x00006610


	//   ....[2]....
        /*006c*/ 	.word	0x00006660


	//----- nvinfo : EIATTR_MAX_THREADS
	.align		4
.L_21:
        /*0070*/ 	.byte	0x04, 0x05
        /*0072*/ 	.short	(.L_23 - .L_22)
.L_22:
        /*0074*/ 	.word	0x00000080
        /*0078*/ 	.word	0x00000001
        /*007c*/ 	.word	0x00000001
.L_23:


//--------------------- .nv.rel.action            --------------------------
	.section	.nv.rel.action,"",@"SHT_CUDA_RELOCINFO"
	.align	8
	.sectionentsize	8
        /*0000*/ 	.byte	0x73, 0x00, 0x00, 0x00, 0x00, 0x00, 0x00, 0x00, 0x00, 0x00, 0x00, 0x11, 0x25, 0x00, 0x05, 0x36


//--------------------- .nv.constant0.triton_mm   --------------------------
	.section	.nv.constant0.triton_mm,"a",@progbits
	.align	4
.nv.constant0.triton_mm:
	.zero		380


//--------------------- .text.triton_mm           --------------------------
	.section	.text.triton_mm,"ax",@progbits
	.sectionflags	@"SHF_BARRIERS=1"
	.sectioninfo	@"SHI_REGISTERS=96"
	.align	128
        .global         triton_mm
        .type           triton_mm,@function
        .size           triton_mm,(.L_x_3 - triton_mm)
        .other          triton_mm,@"STO_CUDA_ENTRY STV_DEFAULT"
triton_mm:
.text.triton_mm:
[----:B------:R-:W-:-:S02]  /*0000*/  MOV R1, c[0x0][0x28] ;  /* 0x00000a0000017a02 */ /* 0x000fc40000000f00 */
[----:B------:R-:W-:-:S05]  /*0010*/  MOV R10, c[0x0][0x178] ;  /* 0x00005e00000a7a02 */ /* 0x000fca0000000f00 */
[----:B------:R-:W-:-:S05]  /*0020*/  IMAD R0, R10, 0x1900, RZ ;  /* 0x000019000a007824 */ /* 0x000fca00078e02ff */
[----:B------:R-:W-:-:S13]  /*0030*/  ISETP.NE.AND P0, PT, R0, RZ, PT ;  /* 0x000000ff0000720c */ /* 0x000fda0003f05270 */
[----:B------:R-:W-:Y:S05]  /*0040*/  @!P0 EXIT ;  /* 0x000000000000894d */ /* 0x000fea0003800000 */
[----:B------:R-:W1:Y:S01]  /*0050*/  S2R R13, SR_CTAID.X ;  /* 0x00000000000d7919 */ /* 0x000e620000002500 */
[----:B------:R-:W-:Y:S01]  /*0060*/  IMAD R10, R10, 0x32, RZ ;  /* 0x000000320a0a7824 */ /* 0x000fe200078e02ff */
[----:B------:R-:W-:Y:S01]  /*0070*/  MOV R33, 0x4 ;  /* 0x0000000400217802 */ /* 0x000fe20000000f00 */
[----:B------:R-:W-:-:S03]  /*0080*/  ULDC.64 UR4, c[0x0][0x118] ;  /* 0x0000460000047ab9 */ /* 0x000fc60000000a00 */
[----:B------:R-:W-:Y:S02]  /*0090*/  IADD3 R0, R10, 0x1f, RZ ;  /* 0x0000001f0a007810 */ /* 0x000fe40007ffe0ff */
[----:B------:R-:W-:Y:S02]  /*00a0*/  IABS R11, R10 ;  /* 0x0000000a000b7213 */ /* 0x000fe40000000000 */
[----:B------:R-:W-:-:S04]  /*00b0*/  SHF.R.S32.HI R3, RZ, 0x1f, R0 ;  /* 0x0000001fff037819 */ /* 0x000fc80000011400 */
[----:B------:R-:W-:Y:S02]  /*00c0*/  LEA.HI R3, R3, R0, RZ, 0x5 ;  /* 0x0000000003037211 */ /* 0x000fe400078f28ff */
[----:B-1----:R-:W-:Y:S02]  /*00d0*/  SHF.R.S32.HI R2, RZ, 0x1f, R13 ;  /* 0x0000001fff027819 */ /* 0x002fe4000001140d */
[----:B------:R-:W-:Y:S02]  /*00e0*/  ISETP.GE.AND P1, PT, R13, RZ, PT ;  /* 0x000000ff0d00720c */ /* 0x000fe40003f26270 */
[----:B------:R-:W-:-:S04]  /*00f0*/  LEA.HI R4, R2, R13, RZ, 0x5 ;  /* 0x0000000d02047211 */ /* 0x000fc800078f28ff */
[----:B------:R-:W-:Y:S02]  /*0100*/  SHF.R.S32.HI R2, RZ, 0x5, R4 ;  /* 0x00000005ff027819 */ /* 0x000fe40000011404 */
[----:B------:R-:W-:Y:S02]  /*0110*/  LOP3.LUT R4, R4, 0xffffffe0, RZ, 0xc0, !PT ;  /* 0xffffffe004047812 */ /* 0x000fe400078ec0ff */
[----:B------:R-:W-:Y:S02]  /*0120*/  SHF.L.U32 R0, R2, 0x3, RZ ;  /* 0x0000000302007819 */ /* 0x000fe400000006ff */
[----:B------:R-:W-:Y:S02]  /*0130*/  IADD3 R4, -R4, R13, RZ ;  /* 0x0000000d04047210 */ /* 0x000fe40007ffe1ff */
[----:B------:R-:W-:-:S04]  /*0140*/  LEA.HI.SX32 R3, R3, -R0, 0x1b ;  /* 0x8000000003037211 */ /* 0x000fc800078fdaff */
[----:B------:R-:W-:-:S04]  /*0150*/  IMNMX R5, R3, 0x8, PT ;  /* 0x0000000803057817 */ /* 0x000fc80003800200 */
[-C--:B------:R-:W-:Y:S02]  /*0160*/  IABS R17, R5.reuse ;  /* 0x0000000500117213 */ /* 0x080fe40000000000 */
[-C--:B------:R-:W-:Y:S02]  /*0170*/  IABS R9, R5.reuse ;  /* 0x0000000500097213 */ /* 0x080fe40000000000 */
[----:B------:R-:W1:Y:S01]  /*0180*/  I2F.RP R6, R17 ;  /* 0x0000001100067306 */ /* 0x000e620000209400 */
[----:B------:R-:W-:Y:S02]  /*0190*/  LOP3.LUT R15, RZ, R5, RZ, 0x33, !PT ;  /* 0x00000005ff0f7212 */ /* 0x000fe400078e33ff */
[----:B------:R-:W-:Y:S02]  /*01a0*/  IADD3 R19, RZ, -R9, RZ ;  /* 0x80000009ff137210 */ /* 0x000fe40007ffe0ff */
[----:B------:R-:W2:Y:S03]  /*01b0*/  S2R R9, SR_TID.X ;  /* 0x0000000000097919 */ /* 0x000ea60000002100 */
[----:B-1----:R-:W1:Y:S01]  /*01c0*/  MUFU.RCP R6, R6 ;  /* 0x0000000600067308 */ /* 0x002e620000001000 */
[----:B--2---:R-:W-:-:S02]  /*01d0*/  SHF.R.U32.HI R93, RZ, 0x3, R9 ;  /* 0x00000003ff5d7819 */ /* 0x004fc40000011609 */
[----:B------:R-:W-:Y:S02]  /*01e0*/  SHF.L.U32 R23, R9, 0x2, RZ ;  /* 0x0000000209177819 */ /* 0x000fe400000006ff */
[----:B-1----:R-:W-:-:S03]  /*01f0*/  IADD3 R2, R6, 0xffffffe, RZ ;  /* 0x0ffffffe06027810 */ /* 0x002fc60007ffe0ff */
[----:B------:R-:W1:Y:S01]  /*0200*/  I2F.RP R6, R11 ;  /* 0x0000000b00067306 */ /* 0x000e620000209400 */
[----:B------:R-:W-:Y:S02]  /*0210*/  SGXT.U32 R93, R93, 0x4 ;  /* 0x000000045d5d781a */ /* 0x000fe40000000000 */
[----:B------:R-:W-:-:S05]  /*0220*/  LOP3.LUT R28, R23, 0x7c, RZ, 0xc0, !PT ;  /* 0x0000007c171c7812 */ /* 0x000fca00078ec0ff */
[----:B------:R2:W3:Y:S08]  /*0230*/  F2I.FTZ.U32.TRUNC.NTZ R3, R2 ;  /* 0x0000000200037305 */ /* 0x0004f0000021f000 */
[----:B-1----:R-:W1:Y:S01]  /*0240*/  MUFU.RCP R6, R6 ;  /* 0x0000000600067308 */ /* 0x002e620000001000 */
[----:B--2---:R-:W-:Y:S02]  /*0250*/  MOV R2, RZ ;  /* 0x000000ff00027202 */ /* 0x004fe40000000f00 */
[----:B---3--:R-:W-:-:S05]  /*0260*/  IADD3 R8, RZ, -R3, RZ ;  /* 0x80000003ff087210 */ /* 0x008fca0007ffe0ff */
[----:B------:R-:W-:Y:S01]  /*0270*/  IMAD R7, R8, R17, RZ ;  /* 0x0000001108077224 */ /* 0x000fe200078e02ff */
[----:B------:R-:W-:Y:S02]  /*0280*/  IABS R8, R13 ;  /* 0x0000000d00087213 */ /* 0x000fe40000000000 */
[----:B------:R-:W-:Y:S01]  /*0290*/  SHF.R.U32.HI R13, RZ, 0x5, R9 ;  /* 0x00000005ff0d7819 */ /* 0x000fe20000011609 */
[----:B------:R-:W-:Y:S01]  /*02a0*/  IMAD.HI.U32 R7, R3, R7, R2 ;  /* 0x0000000703077227 */ /* 0x000fe200078e0002 */
[----:B------:R-:W-:Y:S02]  /*02b0*/  MOV R3, R8 ;  /* 0x0000000800037202 */ /* 0x000fe40000000f00 */
[----:B------:R-:W-:Y:S02]  /*02c0*/  IABS R8, R4 ;  /* 0x0000000400087213 */ /* 0x000fe40000000000 */
[----:B------:R-:W-:Y:S01]  /*02d0*/  SGXT.U32 R13, R13, 0x2 ;  /* 0x000000020d0d781a */ /* 0x000fe20000000000 */
[----:B------:R-:W-:Y:S01]  /*02e0*/  IMAD.HI.U32 R2, R7, R3, RZ ;  /* 0x0000000307027227 */ /* 0x000fe200078e00ff */
[----:B------:R-:W-:-:S03]  /*02f0*/  LOP3.LUT R4, R4, R5, RZ, 0x3c, !PT ;  /* 0x0000000504047212 */ /* 0x000fc600078e3cff */
[-C--:B------:R-:W-:Y:S01]  /*0300*/  IMAD R2, R2, R19.reuse, R3 ;  /* 0x0000001302027224 */ /* 0x080fe200078e0203 */
[----:B-1----:R-:W-:Y:S01]  /*0310*/  IADD3 R3, R6, 0xffffffe, RZ ;  /* 0x0ffffffe06037810 */ /* 0x002fe20007ffe0ff */
[----:B------:R-:W-:Y:S01]  /*0320*/  IMAD.HI.U32 R6, R7, R8, RZ ;  /* 0x0000000807067227 */ /* 0x000fe200078e00ff */
[----:B------:R-:W-:Y:S02]  /*0330*/  ISETP.GE.AND P3, PT, R4, RZ, PT ;  /* 0x000000ff0400720c */ /* 0x000fe40003f66270 */
[C---:B------:R-:W-:Y:S01]  /*0340*/  ISETP.GT.U32.AND P0, PT, R17.reuse, R2, PT ;  /* 0x000000021100720c */ /* 0x040fe20003f04070 */
[----:B------:R-:W-:Y:S01]  /*0350*/  IMAD R8, R6, R19, R8 ;  /* 0x0000001306087224 */ /* 0x000fe200078e0208 */
[----:B------:R-:W1:Y:S04]  /*0360*/  F2I.FTZ.U32.TRUNC.NTZ R3, R3 ;  /* 0x0000000300037305 */ /* 0x000e68000021f000 */
[----:B------:R-:W-:-:S07]  /*0370*/  ISETP.GT.U32.AND P2, PT, R17, R8, PT ;  /* 0x000000081100720c */ /* 0x000fce0003f44070 */
[----:B------:R-:W-:-:S04]  /*0380*/  @!P0 IADD3 R2, R2, -R17, RZ ;  /* 0x8000001102028210 */ /* 0x000fc80007ffe0ff */
[----:B------:R-:W-:Y:S02]  /*0390*/  ISETP.GT.U32.AND P0, PT, R17, R2, PT ;  /* 0x000000021100720c */ /* 0x000fe40003f04070 */
[----:B------:R-:W-:Y:S02]  /*03a0*/  @!P2 IADD3 R8, R8, -R17, RZ ;  /* 0x800000110808a210 */ /* 0x000fe40007ffe0ff */
[----:B------:R-:W-:-:S09]  /*03b0*/  @!P2 IADD3 R6, R6, 0x1, RZ ;  /* 0x000000010606a810 */ /* 0x000fd20007ffe0ff */
[-C--:B------:R-:W-:Y:S02]  /*03c0*/  @!P0 IADD3 R2, R2, -R17.reuse, RZ ;  /* 0x8000001102028210 */ /* 0x080fe40007ffe0ff */
[----:B------:R-:W-:Y:S02]  /*03d0*/  ISETP.NE.AND P0, PT, R5, RZ, PT ;  /* 0x000000ff0500720c */ /* 0x000fe40003f05270 */
[----:B------:R-:W-:Y:S02]  /*03e0*/  @!P1 IADD3 R2, -R2, RZ, RZ ;  /* 0x000000ff02029210 */ /* 0x000fe40007ffe1ff */
[----:B------:R-:W-:Y:S02]  /*03f0*/  ISETP.GE.U32.AND P1, PT, R8, R17, PT ;  /* 0x000000110800720c */ /* 0x000fe40003f26070 */
[----:B------:R-:W-:Y:S02]  /*0400*/  SEL R7, R15, R2, !P0 ;  /* 0x000000020f077207 */ /* 0x000fe40004000000 */
[----:B-1----:R-:W-:-:S02]  /*0410*/  IADD3 R2, RZ, -R3, RZ ;  /* 0x80000003ff027210 */ /* 0x002fc40007ffe0ff */
[----:B------:R-:W-:-:S03]  /*0420*/  IADD3 R0, R0, R7, RZ ;  /* 0x0000000700007210 */ /* 0x000fc60007ffe0ff */
[----:B------:R-:W-:Y:S01]  /*0430*/  IMAD R7, R2, R11, RZ ;  /* 0x0000000b02077224 */ /* 0x000fe200078e02ff */
[----:B------:R-:W-:Y:S02]  /*0440*/  SHF.L.U32 R0, R0, 0x5, RZ ;  /* 0x0000000500007819 */ /* 0x000fe400000006ff */
[----:B------:R-:W-:Y:S02]  /*0450*/  MOV R2, RZ ;  /* 0x000000ff00027202 */ /* 0x000fe40000000f00 */
[C---:B------:R-:W-:Y:S02]  /*0460*/  LOP3.LUT R14, R0.reuse, R13, RZ, 0xfc, !PT ;  /* 0x0000000d000e7212 */ /* 0x040fe400078efcff */
[----:B------:R-:W-:Y:S01]  /*0470*/  LOP3.LUT R16, R0, 0x4, R13, 0xfe, !PT ;  /* 0x0000000400107812 */ /* 0x000fe200078efe0d */
[----:B------:R-:W-:Y:S01]  /*0480*/  IMAD.HI.U32 R2, R3, R7, R2 ;  /* 0x0000000703027227 */ /* 0x000fe200078e0002 */
[----:B------:R-:W-:Y:S02]  /*0490*/  IABS R3, R10 ;  /* 0x0000000a00037213 */ /* 0x000fe40000000000 */
[----:B------:R-:W-:-:S02]  /*04a0*/  IABS R5, R14 ;  /* 0x0000000e00057213 */ /* 0x000fc40000000000 */
[----:B------:R-:W-:Y:S02]  /*04b0*/  IADD3 R26, RZ, -R3, RZ ;  /* 0x80000003ff1a7210 */ /* 0x000fe40007ffe0ff */
[----:B------:R-:W-:Y:S01]  /*04c0*/  IABS R7, R16 ;  /* 0x0000001000077213 */ /* 0x000fe20000000000 */
[----:B------:R-:W-:Y:S01]  /*04d0*/  IMAD.HI.U32 R3, R2, R5, RZ ;  /* 0x0000000502037227 */ /* 0x000fe200078e00ff */
[----:B------:R-:W-:Y:S02]  /*04e0*/  @P1 IADD3 R6, R6, 0x1, RZ ;  /* 0x0000000106061810 */ /* 0x000fe40007ffe0ff */
[----:B------:R-:W-:Y:S01]  /*04f0*/  LOP3.LUT R18, R0, 0x8, R13, 0xfe, !PT ;  /* 0x0000000800127812 */ /* 0x000fe200078efe0d */
[----:B------:R-:W-:Y:S01]  /*0500*/  IMAD R4, R3, R26, R5 ;  /* 0x0000001a03047224 */ /* 0x000fe200078e0205 */
[----:B------:R-:W-:Y:S01]  /*0510*/  @!P3 IADD3 R6, -R6, RZ, RZ ;  /* 0x000000ff0606b210 */ /* 0x000fe20007ffe1ff */
[----:B------:R-:W-:Y:S01]  /*0520*/  IMAD.HI.U32 R3, R2, R7, RZ ;  /* 0x0000000702037227 */ /* 0x000fe200078e00ff */
[----:B------:R-:W-:-:S02]  /*0530*/  LOP3.LUT R19, R0, 0xc, R13, 0xfe, !PT ;  /* 0x0000000c00137812 */ /* 0x000fc400078efe0d */
[----:B------:R-:W-:Y:S01]  /*0540*/  ISETP.GT.U32.AND P4, PT, R11, R4, PT ;  /* 0x000000040b00720c */ /* 0x000fe20003f84070 */
[----:B------:R-:W-:Y:S01]  /*0550*/  IMAD R8, R3, R26, R7 ;  /* 0x0000001a03087224 */ /* 0x000fe200078e0207 */
[----:B------:R-:W-:Y:S02]  /*0560*/  IABS R5, R18 ;  /* 0x0000001200057213 */ /* 0x000fe40000000000 */
[----:B------:R-:W-:Y:S02]  /*0570*/  LOP3.LUT R21, R0, 0x10, R13, 0xfe, !PT ;  /* 0x0000001000157812 */ /* 0x000fe400078efe0d */
[----:B------:R-:W-:Y:S01]  /*0580*/  IABS R7, R19 ;  /* 0x0000001300077213 */ /* 0x000fe20000000000 */
[----:B------:R-:W-:Y:S01]  /*0590*/  IMAD.HI.U32 R12, R2, R5, RZ ;  /* 0x00000005020c7227 */ /* 0x000fe200078e00ff */
[----:B------:R-:W-:Y:S02]  /*05a0*/  IABS R17, R21 ;  /* 0x0000001500117213 */ /* 0x000fe40000000000 */
[----:B------:R-:W-:Y:S01]  /*05b0*/  ISETP.GE.AND P6, PT, R14, RZ, PT ;  /* 0x000000ff0e00720c */ /* 0x000fe20003fc6270 */
[----:B------:R-:W-:Y:S01]  /*05c0*/  IMAD.HI.U32 R3, R2, R7, RZ ;  /* 0x0000000702037227 */ /* 0x000fe200078e00ff */
[----:B------:R-:W-:-:S02]  /*05d0*/  SEL R6, R15, R6, !P0 ;  /* 0x000000060f067207 */ /* 0x000fc40004000000 */
[----:B------:R-:W-:Y:S01]  /*05e0*/  @!P4 IADD3 R4, R4, -R11, RZ ;  /* 0x8000000b0404c210 */ /* 0x000fe20007ffe0ff */
[----:B------:R-:W-:Y:S01]  /*05f0*/  IMAD R12, R12, R26, R5 ;  /* 0x0000001a0c0c7224 */ /* 0x000fe200078e0205 */
[----:B------:R-:W-:Y:S01]  /*0600*/  ISETP.GE.AND P0, PT, R18, RZ, PT ;  /* 0x000000ff1200720c */ /* 0x000fe20003f06270 */
[----:B------:R-:W-:Y:S01]  /*0610*/  IMAD.HI.U32 R5, R2, R17, RZ ;  /* 0x0000001102057227 */ /* 0x000fe200078e00ff */
[----:B------:R-:W-:Y:S02]  /*0620*/  ISETP.GT.U32.AND P3, PT, R11, R4, PT ;  /* 0x000000040b00720c */ /* 0x000fe40003f64070 */
[----:B------:R-:W-:Y:S01]  /*0630*/  LOP3.LUT R15, R0, 0x14, R13, 0xfe, !PT ;  /* 0x00000014000f7812 */ /* 0x000fe200078efe0d */
[----:B------:R-:W-:Y:S01]  /*0640*/  IMAD R18, R3, R26, R7 ;  /* 0x0000001a03127224 */ /* 0x000fe200078e0207 */
[----:B------:R-:W-:Y:S01]  /*0650*/  ISETP.GT.U32.AND P1, PT, R11, R8, PT ;  /* 0x000000080b00720c */ /* 0x000fe20003f24070 */
[----:B------:R-:W-:Y:S01]  /*0660*/  IMAD R20, R5, R26, R17 ;  /* 0x0000001a05147224 */ /* 0x000fe200078e0211 */
[----:B------:R-:W-:-:S02]  /*0670*/  IABS R5, R15 ;  /* 0x0000000f00057213 */ /* 0x000fc40000000000 */
[C---:B------:R-:W-:Y:S02]  /*0680*/  ISETP.GT.U32.AND P4, PT, R11.reuse, R18, PT ;  /* 0x000000120b00720c */ /* 0x040fe40003f84070 */
[----:B------:R-:W-:Y:S01]  /*0690*/  LOP3.LUT R17, R0, 0x18, R13, 0xfe, !PT ;  /* 0x0000001800117812 */ /* 0x000fe200078efe0d */
[----:B------:R-:W-:Y:S01]  /*06a0*/  IMAD.HI.U32 R3, R2, R5, RZ ;  /* 0x0000000502037227 */ /* 0x000fe200078e00ff */
[----:B------:R-:W-:Y:S02]  /*06b0*/  ISETP.GT.U32.AND P2, PT, R11, R12, PT ;  /* 0x0000000c0b00720c */ /* 0x000fe40003f44070 */
[----:B------:R-:W-:Y:S01]  /*06c0*/  @!P3 IADD3 R4, R4, -R11, RZ ;  /* 0x8000000b0404b210 */ /* 0x000fe20007ffe0ff */
[----:B------:R-:W-:Y:S01]  /*06d0*/  IMAD R22, R3, R26, R5 ;  /* 0x0000001a03167224 */ /* 0x000fe200078e0205 */
[----:B------:R-:W-:Y:S02]  /*06e0*/  IABS R7, R17 ;  /* 0x0000001100077213 */ /* 0x000fe40000000000 */
[----:B------:R-:W-:-:S02]  /*06f0*/  MOV R14, R4 ;  /* 0x00000004000e7202 */ /* 0x000fc40000000f00 */
[----:B------:R-:W-:Y:S01]  /*0700*/  @!P1 IADD3 R8, R8, -R11, RZ ;  /* 0x8000000b08089210 */ /* 0x000fe20007ffe0ff */
[----:B------:R-:W-:Y:S01]  /*0710*/  IMAD.HI.U32 R3, R2, R7, RZ ;  /* 0x0000000702037227 */ /* 0x000fe200078e00ff */
[----:B------:R-:W-:Y:S02]  /*0720*/  @!P6 IADD3 R14, -R14, RZ, RZ ;  /* 0x000000ff0e0ee210 */ /* 0x000fe40007ffe1ff */
[----:B------:R-:W-:Y:S01]  /*0730*/  ISETP.GT.U32.AND P6, PT, R11, R20, PT ;  /* 0x000000140b00720c */ /* 0x000fe20003fc4070 */
[----:B------:R-:W-:Y:S01]  /*0740*/  IMAD R24, R3, R26, R7 ;  /* 0x0000001a03187224 */ /* 0x000fe200078e0207 */
[-C--:B------:R-:W-:Y:S02]  /*0750*/  @!P4 IADD3 R18, R18, -R11.reuse, RZ ;  /* 0x8000000b1212c210 */ /* 0x080fe40007ffe0ff */
[----:B------:R-:W-:Y:S02]  /*0760*/  @!P2 IADD3 R12, R12, -R11, RZ ;  /* 0x8000000b0c0ca210 */ /* 0x000fe40007ffe0ff */
[----:B------:R-:W-:-:S02]  /*0770*/  ISETP.GT.U32.AND P2, PT, R11, R8, PT ;  /* 0x000000080b00720c */ /* 0x000fc40003f44070 */
[C---:B------:R-:W-:Y:S02]  /*0780*/  ISETP.GT.U32.AND P1, PT, R11.reuse, R12, PT ;  /* 0x0000000c0b00720c */ /* 0x040fe40003f24070 */
[C---:B------:R-:W-:Y:S02]  /*0790*/  ISETP.GT.U32.AND P4, PT, R11.reuse, R22, PT ;  /* 0x000000160b00720c */ /* 0x040fe40003f84070 */
[----:B------:R-:W-:Y:S02]  /*07a0*/  LOP3.LUT R93, R0, R93, RZ, 0xfc, !PT ;  /* 0x0000005d005d7212 */ /* 0x000fe400078efcff */
[----:B------:R-:W-:Y:S02]  /*07b0*/  @!P6 IADD3 R20, R20, -R11, RZ ;  /* 0x8000000b1414e210 */ /* 0x000fe40007ffe0ff */
[----:B------:R-:W-:Y:S02]  /*07c0*/  ISETP.GT.U32.AND P6, PT, R11, R18, PT ;  /* 0x000000120b00720c */ /* 0x000fe40003fc4070 */
[----:B------:R-:W-:-:S02]  /*07d0*/  ISETP.GE.AND P5, PT, R16, RZ, PT ;  /* 0x000000ff1000720c */ /* 0x000fc40003fa6270 */
[----:B------:R-:W-:Y:S02]  /*07e0*/  LOP3.LUT R0, R0, 0x1c, R13, 0xfe, !PT ;  /* 0x0000001c00007812 */ /* 0x000fe400078efe0d */
[-C--:B------:R-:W-:Y:S02]  /*07f0*/  @!P2 IADD3 R8, R8, -R11.reuse, RZ ;  /* 0x8000000b0808a210 */ /* 0x080fe40007ffe0ff */
[----:B------:R-:W-:Y:S02]  /*0800*/  IABS R5, R0 ;  /* 0x0000000000057213 */ /* 0x000fe40000000000 */
[----:B------:R-:W-:Y:S02]  /*0810*/  @!P1 IADD3 R12, R12, -R11, RZ ;  /* 0x8000000b0c0c9210 */ /* 0x000fe40007ffe0ff */
[----:B------:R-:W-:Y:S01]  /*0820*/  ISETP.GE.AND P1, PT, R15, RZ, PT ;  /* 0x000000ff0f00720c */ /* 0x000fe20003f26270 */
[----:B------:R-:W-:Y:S01]  /*0830*/  IMAD.HI.U32 R2, R2, R5, RZ ;  /* 0x0000000502027227 */ /* 0x000fe200078e00ff */
[----:B------:R-:W-:-:S02]  /*0840*/  @!P6 IADD3 R18, R18, -R11, RZ ;  /* 0x8000000b1212e210 */ /* 0x000fc40007ffe0ff */
[----:B------:R-:W-:Y:S01]  /*0850*/  ISETP.GT.U32.AND P6, PT, R11, R24, PT ;  /* 0x000000180b00720c */ /* 0x000fe20003fc4070 */
[----:B------:R-:W-:Y:S01]  /*0860*/  IMAD R26, R2, R26, R5 ;  /* 0x0000001a021a7224 */ /* 0x000fe200078e0205 */
[----:B------:R-:W-:Y:S02]  /*0870*/  MOV R16, R8 ;  /* 0x0000000800107202 */ /* 0x000fe40000000f00 */
[----:B------:R-:W-:Y:S02]  /*0880*/  SHF.L.U32 R92, R6, 0x5, RZ ;  /* 0x00000005065c7819 */ /* 0x000fe400000006ff */
[----:B------:R-:W-:Y:S02]  /*0890*/  SHF.R.S32.HI R15, RZ, 0x1a, R6 ;  /* 0x0000001aff0f7819 */ /* 0x000fe40000011406 */
[----:B------:R-:W-:Y:S02]  /*08a0*/  @!P4 IADD3 R22, R22, -R11, RZ ;  /* 0x8000000b1616c210 */ /* 0x000fe40007ffe0ff */
[----:B------:R-:W-:-:S02]  /*08b0*/  ISETP.GE.AND P3, PT, R19, RZ, PT ;  /* 0x000000ff1300720c */ /* 0x000fc40003f66270 */
[----:B------:R-:W-:Y:S02]  /*08c0*/  @!P5 IADD3 R16, -R16, RZ, RZ ;  /* 0x000000ff1010d210 */ /* 0x000fe40007ffe1ff */
[----:B------:R-:W-:Y:S02]  /*08d0*/  @!P6 IADD3 R24, R24, -R11, RZ ;  /* 0x8000000b1818e210 */ /* 0x000fe40007ffe0ff */
[----:B------:R-:W-:Y:S02]  /*08e0*/  SGXT R15, R15, 0x1 ;  /* 0x000000010f0f781a */ /* 0x000fe40000000200 */
[C---:B------:R-:W-:Y:S02]  /*08f0*/  ISETP.GT.U32.AND P6, PT, R11.reuse, R24, PT ;  /* 0x000000180b00720c */ /* 0x040fe40003fc4070 */
[----:B------:R-:W-:Y:S02]  /*0900*/  LOP3.LUT R19, R92, 0x4, R13, 0xfe, !PT ;  /* 0x000000045c137812 */ /* 0x000fe400078efe0d */
[----:B------:R-:W-:-:S02]  /*0910*/  ISETP.GT.U32.AND P5, PT, R11, R20, PT ;  /* 0x000000140b00720c */ /* 0x000fc40003fa4070 */
[----:B------:R-:W-:Y:S02]  /*0920*/  ISETP.GT.U32.AND P4, PT, R11, R22, PT ;  /* 0x000000160b00720c */ /* 0x000fe40003f84070 */
[----:B------:R-:W-:Y:S02]  /*0930*/  LOP3.LUT R6, R92, R13, RZ, 0xfc, !PT ;  /* 0x0000000d5c067212 */ /* 0x000fe400078efcff */
[C---:B------:R-:W-:Y:S02]  /*0940*/  LEA.HI R4, R15.reuse, R19, RZ, 0x7 ;  /* 0x000000130f047211 */ /* 0x040fe400078f38ff */
[----:B------:R-:W-:Y:S02]  /*0950*/  LEA.HI R3, R15, R6, RZ, 0x7 ;  /* 0x000000060f037211 */ /* 0x000fe400078f38ff */
[----:B------:R-:W-:Y:S02]  /*0960*/  @!P6 IADD3 R24, R24, -R11, RZ ;  /* 0x8000000b1818e210 */ /* 0x000fe40007ffe0ff */
[----:B------:R-:W-:-:S02]  /*0970*/  ISETP.GT.U32.AND P6, PT, R11, R26, PT ;  /* 0x0000001a0b00720c */ /* 0x000fc40003fc4070 */
[----:B------:R-:W-:Y:S02]  /*0980*/  LOP3.LUT R4, R4, 0xffffff80, RZ, 0xc0, !PT ;  /* 0xffffff8004047812 */ /* 0x000fe400078ec0ff */
[----:B------:R-:W-:Y:S02]  /*0990*/  ISETP.GE.AND P2, PT, R21, RZ, PT ;  /* 0x000000ff1500720c */ /* 0x000fe40003f46270 */
[----:B------:R-:W-:Y:S02]  /*09a0*/  LOP3.LUT R3, R3, 0xffffff80, RZ, 0xc0, !PT ;  /* 0xffffff8003037812 */ /* 0x000fe400078ec0ff */
[----:B------:R-:W-:Y:S02]  /*09b0*/  IADD3 R19, R19, -R4, RZ ;  /* 0x8000000413137210 */ /* 0x000fe40007ffe0ff */
[C-C-:B------:R-:W-:Y:S02]  /*09c0*/  LOP3.LUT R21, R92.reuse, 0x8, R13.reuse, 0xfe, !PT ;  /* 0x000000085c157812 */ /* 0x140fe400078efe0d */
[----:B------:R-:W-:Y:S01]  /*09d0*/  LOP3.LUT R4, R92, 0xc, R13, 0xfe, !PT ;  /* 0x0000000c5c047812 */ /* 0x000fe200078efe0d */
[----:B------:R-:W-:Y:S01]  /*09e0*/  IMAD R19, R19, 0xac, R28 ;  /* 0x000000ac13137824 */ /* 0x000fe200078e021c */
[----:B------:R-:W-:-:S02]  /*09f0*/  @!P5 IADD3 R20, R20, -R11, RZ ;  /* 0x8000000b1414d210 */ /* 0x000fc40007ffe0ff */
[----:B------:R-:W-:Y:S02]  /*0a00*/  ISETP.GE.AND P5, PT, R17, RZ, PT ;  /* 0x000000ff1100720c */ /* 0x000fe40003fa6270 */
[----:B------:R-:W-:Y:S02]  /*0a10*/  @!P4 IADD3 R22, R22, -R11, RZ ;  /* 0x8000000b1616c210 */ /* 0x000fe40007ffe0ff */
[----:B------:R-:W-:Y:S02]  /*0a20*/  IADD3 R17, R6, -R3, RZ ;  /* 0x8000000306117210 */ /* 0x000fe40007ffe0ff */
[----:B------:R-:W-:Y:S02]  /*0a30*/  ISETP.GE.AND P4, PT, R0, RZ, PT ;  /* 0x000000ff0000720c */ /* 0x000fe40003f86270 */
[----:B------:R-:W-:Y:S01]  /*0a40*/  LEA.HI R0, R15, R21, RZ, 0x7 ;  /* 0x000000150f007211 */ /* 0x000fe200078f38ff */
[----:B------:R-:W-:Y:S01]  /*0a50*/  IMAD R17, R17, 0xac, R28 ;  /* 0x000000ac11117824 */ /* 0x000fe200078e021c */
[----:B------:R-:W-:-:S02]  /*0a60*/  LEA.HI R3, R15, R4, RZ, 0x7 ;  /* 0x000000040f037211 */ /* 0x000fc400078f38ff */
[----:B------:R-:W-:Y:S02]  /*0a70*/  @!P6 IADD3 R26, R26, -R11, RZ ;  /* 0x8000000b1a1ae210 */ /* 0x000fe40007ffe0ff */
[----:B------:R-:W-:Y:S02]  /*0a80*/  LOP3.LUT R0, R0, 0xffffff80, RZ, 0xc0, !PT ;  /* 0xffffff8000007812 */ /* 0x000fe400078ec0ff */
[----:B------:R-:W-:Y:S02]  /*0a90*/  LOP3.LUT R3, R3, 0xffffff80, RZ, 0xc0, !PT ;  /* 0xffffff8003037812 */ /* 0x000fe400078ec0ff */
[----:B------:R-:W-:Y:S02]  /*0aa0*/  ISETP.GT.U32.AND P6, PT, R11, R26, PT ;  /* 0x0000001a0b00720c */ /* 0x000fe40003fc4070 */
[----:B------:R-:W-:Y:S02]  /*0ab0*/  IADD3 R21, R21, -R0, RZ ;  /* 0x8000000015157210 */ /* 0x000fe40007ffe0ff */
[----:B------:R-:W-:-:S02]  /*0ac0*/  IADD3 R23, R4, -R3, RZ ;  /* 0x8000000304177210 */ /* 0x000fc40007ffe0ff */
[----:B------:R-:W-:Y:S01]  /*0ad0*/  SHF.L.U32 R8, R28, 0x2, RZ ;  /* 0x000000021c087819 */ /* 0x000fe200000006ff */
[--C-:B------:R-:W-:Y:S01]  /*0ae0*/  IMAD R21, R21, 0xac, R28.reuse ;  /* 0x000000ac15157824 */ /* 0x100fe200078e021c */
[----:B------:R-:W-:Y:S01]  /*0af0*/  LOP3.LUT R0, R13, 0x4, RZ, 0xfc, !PT ;  /* 0x000000040d007812 */ /* 0x000fe200078efcff */
[----:B------:R-:W-:Y:S01]  /*0b00*/  IMAD R23, R23, 0xac, R28 ;  /* 0x000000ac17177824 */ /* 0x000fe200078e021c */
[C---:B------:R-:W-:Y:S02]  /*0b10*/  LOP3.LUT R2, R13.reuse, 0x8, RZ, 0xfc, !PT ;  /* 0x000000080d027812 */ /* 0x040fe400078efcff */
[C---:B------:R-:W-:Y:S02]  /*0b20*/  LOP3.LUT R3, R13.reuse, 0xc, RZ, 0xfc, !PT ;  /* 0x0000000c0d037812 */ /* 0x040fe400078efcff */
[C---:B------:R-:W-:Y:S02]  /*0b30*/  LOP3.LUT R4, R13.reuse, 0x10, RZ, 0xfc, !PT ;  /* 0x000000100d047812 */ /* 0x040fe400078efcff */
[----:B------:R-:W-:-:S02]  /*0b40*/  LOP3.LUT R5, R13, 0x14, RZ, 0xfc, !PT ;  /* 0x000000140d057812 */ /* 0x000fc400078efcff */
[C---:B------:R-:W-:Y:S02]  /*0b50*/  LOP3.LUT R6, R13.reuse, 0x18, RZ, 0xfc, !PT ;  /* 0x000000180d067812 */ /* 0x040fe400078efcff */
[----:B------:R-:W-:Y:S02]  /*0b60*/  LOP3.LUT R7, R13, 0x1c, RZ, 0xfc, !PT ;  /* 0x0000001c0d077812 */ /* 0x000fe400078efcff */
[C-C-:B------:R-:W-:Y:S02]  /*0b70*/  LOP3.LUT R30, R92.reuse, 0x10, R13.reuse, 0xfe, !PT ;  /* 0x000000105c1e7812 */ /* 0x140fe400078efe0d */
[C-C-:B------:R-:W-:Y:S02]  /*0b80*/  LOP3.LUT R32, R92.reuse, 0x14, R13.reuse, 0xfe, !PT ;  /* 0x000000145c207812 */ /* 0x140fe400078efe0d */
[C-C-:B------:R-:W-:Y:S02]  /*0b90*/  LOP3.LUT R34, R92.reuse, 0x18, R13.reuse, 0xfe, !PT ;  /* 0x000000185c227812 */ /* 0x140fe400078efe0d */
[----:B------:R-:W-:-:S02]  /*0ba0*/  LOP3.LUT R36, R92, 0x1c, R13, 0xfe, !PT ;  /* 0x0000001c5c247812 */ /* 0x000fc400078efe0d */
[-C--:B------:R-:W-:Y:S02]  /*0bb0*/  LEA R0, R0, R8.reuse, 0x9 ;  /* 0x0000000800007211 */ /* 0x080fe400078e48ff */
[-C--:B------:R-:W-:Y:S02]  /*0bc0*/  LEA R2, R2, R8.reuse, 0x9 ;  /* 0x0000000802027211 */ /* 0x080fe400078e48ff */
[-C--:B------:R-:W-:Y:S02]  /*0bd0*/  LEA R3, R3, R8.reuse, 0x9 ;  /* 0x0000000803037211 */ /* 0x080fe400078e48ff */
[-C--:B------:R-:W-:Y:S02]  /*0be0*/  LEA R4, R4, R8.reuse, 0x9 ;  /* 0x0000000804047211 */ /* 0x080fe400078e48ff */
[-C--:B------:R-:W-:Y:S02]  /*0bf0*/  LEA R5, R5, R8.reuse, 0x9 ;  /* 0x0000000805057211 */ /* 0x080fe400078e48ff */
[----:B------:R-:W-:-:S02]  /*0c00*/  LEA R6, R6, R8, 0x9 ;  /* 0x0000000806067211 */ /* 0x000fc400078e48ff */
[-C--:B------:R-:W-:Y:S02]  /*0c10*/  LEA R7, R7, R8.reuse, 0x9 ;  /* 0x0000000807077211 */ /* 0x080fe400078e48ff */
[----:B------:R-:W-:Y:S02]  /*0c20*/  LEA R8, R13, R8, 0x9 ;  /* 0x000000080d087211 */ /* 0x000fe400078e48ff */
[C---:B------:R-:W-:Y:S02]  /*0c30*/  LEA.HI R13, R15.reuse, R30, RZ, 0x7 ;  /* 0x0000001e0f0d7211 */ /* 0x040fe400078f38ff */
[C---:B------:R-:W-:Y:S02]  /*0c40*/  LEA.HI R25, R15.reuse, R32, RZ, 0x7 ;  /* 0x000000200f197211 */ /* 0x040fe400078f38ff */
[C---:B------:R-:W-:Y:S02]  /*0c50*/  LEA.HI R27, R15.reuse, R34, RZ, 0x7 ;  /* 0x000000220f1b7211 */ /* 0x040fe400078f38ff */
[----:B------:R-:W-:-:S02]  /*0c60*/  LEA.HI R15, R15, R36, RZ, 0x7 ;  /* 0x000000240f0f7211 */ /* 0x000fc400078f38ff */
[----:B------:R-:W-:Y:S02]  /*0c70*/  @!P6 IADD3 R26, R26, -R11, RZ ;  /* 0x8000000b1a1ae210 */ /* 0x000fe40007ffe0ff */
[----:B------:R-:W-:Y:S02]  /*0c80*/  LOP3.LUT R13, R13, 0xffffff80, RZ, 0xc0, !PT ;  /* 0xffffff800d0d7812 */ /* 0x000fe400078ec0ff */
[----:B------:R-:W-:Y:S02]  /*0c90*/  ISETP.NE.AND P6, PT, R10, RZ, PT ;  /* 0x000000ff0a00720c */ /* 0x000fe40003fc5270 */
[----:B------:R-:W-:Y:S02]  /*0ca0*/  LOP3.LUT R11, RZ, R10, RZ, 0x33, !PT ;  /* 0x0000000aff0b7212 */ /* 0x000fe400078e33ff */
[----:B------:R-:W-:Y:S02]  /*0cb0*/  LOP3.LUT R15, R15, 0xffffff80, RZ, 0xc0, !PT ;  /* 0xffffff800f0f7812 */ /* 0x000fe400078ec0ff */
[----:B------:R-:W-:-:S02]  /*0cc0*/  @!P0 IADD3 R12, -R12, RZ, RZ ;  /* 0x000000ff0c0c8210 */ /* 0x000fc40007ffe1ff */
[----:B------:R-:W-:Y:S02]  /*0cd0*/  @!P3 IADD3 R18, -R18, RZ, RZ ;  /* 0x000000ff1212b210 */ /* 0x000fe40007ffe1ff */
[----:B------:R-:W-:Y:S02]  /*0ce0*/  @!P2 IADD3 R20, -R20, RZ, RZ ;  /* 0x000000ff1414a210 */ /* 0x000fe40007ffe1ff */
[----:B------:R-:W-:Y:S02]  /*0cf0*/  @!P1 IADD3 R22, -R22, RZ, RZ ;  /* 0x000000ff16169210 */ /* 0x000fe40007ffe1ff */
[----:B------:R-:W-:Y:S02]  /*0d00*/  @!P5 IADD3 R24, -R24, RZ, RZ ;  /* 0x000000ff1818d210 */ /* 0x000fe40007ffe1ff */
[----:B------:R-:W-:Y:S02]  /*0d10*/  @!P4 IADD3 R26, -R26, RZ, RZ ;  /* 0x000000ff1a1ac210 */ /* 0x000fe40007ffe1ff */
[----:B------:R-:W-:-:S02]  /*0d20*/  IADD3 R13, R30, -R13, RZ ;  /* 0x8000000d1e0d7210 */ /* 0x000fc40007ffe0ff */
[----:B------:R-:W-:Y:S02]  /*0d30*/  SEL R29, R11, R14, !P6 ;  /* 0x0000000e0b1d7207 */ /* 0x000fe40007000000 */
[----:B------:R-:W-:Y:S01]  /*0d40*/  LOP3.LUT R25, R25, 0xffffff80, RZ, 0xc0, !PT ;  /* 0xffffff8019197812 */ /* 0x000fe200078ec0ff */
[--C-:B------:R-:W-:Y:S01]  /*0d50*/  IMAD R13, R13, 0xac, R28.reuse ;  /* 0x000000ac0d0d7824 */ /* 0x100fe200078e021c */
[----:B------:R-:W-:Y:S01]  /*0d60*/  IADD3 R15, R36, -R15, RZ ;  /* 0x8000000f240f7210 */ /* 0x000fe20007ffe0ff */
[--C-:B------:R-:W-:Y:S01]  /*0d70*/  IMAD R10, R29, 0xac, R28.reuse ;  /* 0x000000ac1d0a7824 */ /* 0x100fe200078e021c */
[----:B------:R-:W-:Y:S02]  /*0d80*/  SEL R31, R11, R16, !P6 ;  /* 0x000000100b1f7207 */ /* 0x000fe40007000000 */
[----:B------:R-:W-:Y:S01]  /*0d90*/  LOP3.LUT R27, R27, 0xffffff80, RZ, 0xc0, !PT ;  /* 0xffffff801b1b7812 */ /* 0x000fe200078ec0ff */
[--C-:B------:R-:W-:Y:S01]  /*0da0*/  IMAD R15, R15, 0xac, R28.reuse ;  /* 0x000000ac0f0f7824 */ /* 0x100fe200078e021c */
[----:B------:R-:W-:Y:S01]  /*0db0*/  SEL R35, R11, R12, !P6 ;  /* 0x0000000c0b237207 */ /* 0x000fe20007000000 */
[----:B------:R-:W-:Y:S01]  /*0dc0*/  IMAD R12, R31, 0xac, R28 ;  /* 0x000000ac1f0c7824 */ /* 0x000fe200078e021c */
[----:B------:R-:W-:Y:S01]  /*0dd0*/  SEL R37, R11, R18, !P6 ;  /* 0x000000120b257207 */ /* 0x000fe20007000000 */
[----:B------:R-:W-:Y:S01]  /*0de0*/  IMAD.WIDE R30, R23, R33, c[0x0][0x168] ;  /* 0x00005a00171e7625 */ /* 0x000fe200078e0221 */
[----:B------:R-:W-:-:S02]  /*0df0*/  SEL R39, R11, R20, !P6 ;  /* 0x000000140b277207 */ /* 0x000fc40007000000 */
[----:B------:R-:W-:Y:S01]  /*0e00*/  SEL R41, R11, R22, !P6 ;  /* 0x000000160b297207 */ /* 0x000fe20007000000 */
[--C-:B------:R-:W-:Y:S01]  /*0e10*/  IMAD R14, R35, 0xac, R28.reuse ;  /* 0x000000ac230e7824 */ /* 0x100fe200078e021c */
[----:B------:R-:W-:Y:S01]  /*0e20*/  SEL R43, R11, R24, !P6 ;  /* 0x000000180b2b7207 */ /* 0x000fe20007000000 */
[--C-:B------:R-:W-:Y:S01]  /*0e30*/  IMAD R16, R37, 0xac, R28.reuse ;  /* 0x000000ac25107824 */ /* 0x100fe200078e021c */
[----:B------:R-:W-:Y:S01]  /*0e40*/  SEL R11, R11, R26, !P6 ;  /* 0x0000001a0b0b7207 */ /* 0x000fe20007000000 */
[--C-:B------:R-:W-:Y:S01]  /*0e50*/  IMAD R18, R39, 0xac, R28.reuse ;  /* 0x000000ac27127824 */ /* 0x100fe200078e021c */
[----:B------:R-:W-:Y:S01]  /*0e60*/  IADD3 R25, R32, -R25, RZ ;  /* 0x8000001920197210 */ /* 0x000fe20007ffe0ff */
[--C-:B------:R-:W-:Y:S01]  /*0e70*/  IMAD R20, R41, 0xac, R28.reuse ;  /* 0x000000ac29147824 */ /* 0x100fe200078e021c */
[----:B------:R-:W-:Y:S01]  /*0e80*/  IADD3 R27, R34, -R27, RZ ;  /* 0x8000001b221b7210 */ /* 0x000fe20007ffe0ff */
[----:B------:R-:W-:Y:S02]  /*0e90*/  IMAD R32, R11, 0xac, R28 ;  /* 0x000000ac0b207824 */ /* 0x000fe400078e021c */
[----:B------:R-:W-:-:S04]  /*0ea0*/  IMAD.WIDE R34, R13, R33, c[0x0][0x168] ;  /* 0x00005a000d227625 */ /* 0x000fc800078e0221 */
[----:B------:R-:W-:Y:S01]  /*0eb0*/  IMAD.WIDE R10, R10, R33, c[0x0][0x160] ;  /* 0x000058000a0a7625 */ /* 0x000fe200078e0221 */
[----:B------:R-:W-:-:S03]  /*0ec0*/  IADD3 R85, P1, R34, 0x200, RZ ;  /* 0x0000020022557810 */ /* 0x000fc60007f3e0ff */
[----:B------:R-:W-:Y:S01]  /*0ed0*/  IMAD R36, R25, 0xac, R28 ;  /* 0x000000ac19247824 */ /* 0x000fe200078e021c */
[----:B------:R1:W-:Y:S01]  /*0ee0*/  LDGSTS.E.BYPASS.128 [R8], [R10.64] ;  /* 0x000000000a087fae */ /* 0x0003e2000b901c44 */
[----:B------:R-:W-:Y:S01]  /*0ef0*/  IMAD.WIDE R40, R15, R33, c[0x0][0x168] ;  /* 0x00005a000f287625 */ /* 0x000fe200078e0221 */
[----:B------:R-:W-:-:S03]  /*0f00*/  IADD3.X R84, RZ, R35, RZ, P1, !PT ;  /* 0x00000023ff547210 */ /* 0x000fc60000ffe4ff */
[----:B------:R-:W-:-:S04]  /*0f10*/  IMAD.WIDE R12, R12, R33, c[0x0][0x160] ;  /* 0x000058000c0c7625 */ /* 0x000fc800078e0221 */
[--C-:B------:R-:W-:Y:S01]  /*0f20*/  IMAD R38, R27, 0xac, R28.reuse ;  /* 0x000000ac1b267824 */ /* 0x100fe200078e021c */
[----:B------:R2:W-:Y:S01]  /*0f30*/  LDGSTS.E.BYPASS.128 [R0], [R12.64] ;  /* 0x000000000c007fae */ /* 0x0005e2000b901c44 */
[----:B------:R-:W-:Y:S02]  /*0f40*/  IMAD R22, R43, 0xac, R28 ;  /* 0x000000ac2b167824 */ /* 0x000fe400078e021c */
[----:B------:R-:W-:-:S04]  /*0f50*/  IMAD.WIDE R24, R17, R33, c[0x0][0x168] ;  /* 0x00005a0011187625 */ /* 0x000fc800078e0221 */
[----:B------:R-:W-:Y:S01]  /*0f60*/  IMAD.WIDE R14, R14, R33, c[0x0][0x160] ;  /* 0x000058000e0e7625 */ /* 0x000fe200078e0221 */
[----:B------:R-:W-:-:S03]  /*0f70*/  IADD3 R77, P2, R24, 0x200, RZ ;  /* 0x00000200184d7810 */ /* 0x000fc60007f5e0ff */
[----:B------:R-:W-:Y:S01]  /*0f80*/  IMAD.WIDE R26, R19, R33, c[0x0][0x168] ;  /* 0x00005a00131a7625 */ /* 0x000fe200078e0221 */
[----:B------:R2:W-:Y:S01]  /*0f90*/  LDGSTS.E.BYPASS.128 [R2], [R14.64] ;  /* 0x000000000e027fae */ /* 0x0005e2000b901c44 */
[----:B------:R-:W-:Y:S02]  /*0fa0*/  IADD3.X R76, RZ, R25, RZ, P2, !PT ;  /* 0x00000019ff4c7210 */ /* 0x000fe400017fe4ff */
[----:B------:R-:W-:-:S04]  /*0fb0*/  IMAD.WIDE R16, R16, R33, c[0x0][0x160] ;  /* 0x0000580010107625 */ /* 0x000fc800078e0221 */
[-C--:B------:R-:W-:Y:S01]  /*0fc0*/  IMAD.WIDE R28, R21, R33.reuse, c[0x0][0x168] ;  /* 0x00005a00151c7625 */ /* 0x080fe200078e0221 */
[----:B------:R2:W-:Y:S03]  /*0fd0*/  LDGSTS.E.BYPASS.128 [R3], [R16.64] ;  /* 0x0000000010037fae */ /* 0x0005e6000b901c44 */
[----:B------:R-:W-:-:S04]  /*0fe0*/  IMAD.WIDE R18, R18, R33, c[0x0][0x160] ;  /* 0x0000580012127625 */ /* 0x000fc800078e0221 */
[-C--:B------:R-:W-:Y:S01]  /*0ff0*/  IMAD.WIDE R20, R20, R33.reuse, c[0x0][0x160] ;  /* 0x0000580014147625 */ /* 0x080fe200078e0221 */
[----:B------:R2:W-:Y:S01]  /*1000*/  LDGSTS.E.BYPASS.128 [R4], [R18.64] ;  /* 0x0000000012047fae */ /* 0x0005e2000b901c44 */
[----:B------:R-:W-:Y:S02]  /*1010*/  IADD3 R69, P2, R18, 0x200, RZ ;  /* 0x0000020012457810 */ /* 0x000fe40007f5e0ff */
[----:B------:R-:W-:Y:S01]  /*1020*/  IMAD.WIDE R36, R36, R33, c[0x0][0x168] ;  /* 0x00005a0024247625 */ /* 0x000fe200078e0221 */
[----:B------:R3:W-:Y:S01]  /*1030*/  LDGSTS.E.BYPASS.128 [R5], [R20.64] ;  /* 0x0000000014057fae */ /* 0x0007e2000b901c44 */
[----:B------:R-:W-:Y:S02]  /*1040*/  IADD3.X R68, RZ, R19, RZ, P2, !PT ;  /* 0x00000013ff447210 */ /* 0x000fe400017fe4ff */
[-C--:B------:R-:W-:Y:S01]  /*1050*/  IMAD.WIDE R38, R38, R33.reuse, c[0x0][0x168] ;  /* 0x00005a0026267625 */ /* 0x080fe200078e0221 */
[----:B------:R-:W-:Y:S02]  /*1060*/  IADD3 R87, P0, R36, 0x200, RZ ;  /* 0x0000020024577810 */ /* 0x000fe40007f1e0ff */
[----:B------:R-:W-:Y:S01]  /*1070*/  IADD3 R61, P2, R10, 0x200, RZ ;  /* 0x000002000a3d7810 */ /* 0x000fe20007f5e0ff */
[----:B------:R-:W-:Y:S01]  /*1080*/  IMAD.WIDE R22, R22, R33, c[0x0][0x160] ;  /* 0x0000580016167625 */ /* 0x000fe200078e0221 */
[----:B------:R-:W-:-:S02]  /*1090*/  IADD3 R89, P1, R38, 0x200, RZ ;  /* 0x0000020026597810 */ /* 0x000fc40007f3e0ff */
[----:B------:R-:W-:Y:S01]  /*10a0*/  IADD3.X R86, RZ, R37, RZ, P0, !PT ;  /* 0x00000025ff567210 */ /* 0x000fe200007fe4ff */
[----:B------:R-:W-:Y:S01]  /*10b0*/  IMAD.WIDE R32, R32, R33, c[0x0][0x160] ;  /* 0x0000580020207625 */ /* 0x000fe200078e0221 */
[----:B------:R4:W-:Y:S01]  /*10c0*/  LDGSTS.E.BYPASS.128 [R6], [R22.64] ;  /* 0x0000000016067fae */ /* 0x0009e2000b901c44 */
[----:B------:R-:W-:Y:S02]  /*10d0*/  IADD3 R91, P0, R40, 0x200, RZ ;  /* 0x00000200285b7810 */ /* 0x000fe40007f1e0ff */
[----:B------:R-:W-:Y:S01]  /*10e0*/  IADD3.X R88, RZ, R39, RZ, P1, !PT ;  /* 0x00000027ff587210 */ /* 0x000fe20000ffe4ff */
[----:B------:R2:W-:Y:S01]  /*10f0*/  LDGSTS.E.BYPASS.128 [R7], [R32.64] ;  /* 0x0000000020077fae */ /* 0x0005e2000b901c44 */
[----:B------:R-:W-:Y:S02]  /*1100*/  IADD3 R83, P1, R30, 0x200, RZ ;  /* 0x000002001e537810 */ /* 0x000fe40007f3e0ff */
[----:B------:R-:W-:Y:S01]  /*1110*/  IADD3.X R90, RZ, R41, RZ, P0, !PT ;  /* 0x00000029ff5a7210 */ /* 0x000fe200007fe4ff */
[----:B------:R-:W0:Y:S01]  /*1120*/  LDGDEPBAR ;  /* 0x00000000000079af */ /* 0x000e220000000000 */
[----:B------:R-:W-:-:S02]  /*1130*/  IADD3.X R82, RZ, R31, RZ, P1, !PT ;  /* 0x0000001fff527210 */ /* 0x000fc40000ffe4ff */
[----:B------:R-:W-:Y:S01]  /*1140*/  IADD3 R81, P0, R28, 0x200, RZ ;  /* 0x000002001c517810 */ /* 0x000fe20007f1e0ff */
[----:B------:R1:W-:Y:S01]  /*1150*/  LDGSTS.E.BYPASS.128 [R8+0x4000], [R24.64] ;  /* 0x0400000018087fae */ /* 0x0003e2000b901c44 */
[----:B------:R-:W-:Y:S02]  /*1160*/  IADD3 R79, P1, R26, 0x200, RZ ;  /* 0x000002001a4f7810 */ /* 0x000fe40007f3e0ff */
[----:B------:R-:W-:Y:S01]  /*1170*/  IADD3.X R80, RZ, R29, RZ, P0, !PT ;  /* 0x0000001dff507210 */ /* 0x000fe200007fe4ff */
[----:B------:R2:W-:Y:S01]  /*1180*/  LDGSTS.E.BYPASS.128 [R0+0x4000], [R26.64] ;  /* 0x040000001a007fae */ /* 0x0005e2000b901c44 */
[----:B------:R-:W-:Y:S02]  /*1190*/  IADD3.X R78, RZ, R27, RZ, P1, !PT ;  /* 0x0000001bff4e7210 */ /* 0x000fe40000ffe4ff */
[----:B------:R-:W-:Y:S01]  /*11a0*/  IADD3 R73, P0, R22, 0x200, RZ ;  /* 0x0000020016497810 */ /* 0x000fe20007f1e0ff */
[----:B------:R3:W-:Y:S01]  /*11b0*/  LDGSTS.E.BYPASS.128 [R2+0x4000], [R28.64] ;  /* 0x040000001c027fae */ /* 0x0007e2000b901c44 */
[----:B------:R-:W-:-:S02]  /*11c0*/  IADD3 R75, P3, R32, 0x200, RZ ;  /* 0x00000200204b7810 */ /* 0x000fc40007f7e0ff */
[----:B------:R-:W-:Y:S01]  /*11d0*/  IADD3 R71, P1, R20, 0x200, RZ ;  /* 0x0000020014477810 */ /* 0x000fe20007f3e0ff */
[----:B------:R4:W-:Y:S01]  /*11e0*/  LDGSTS.E.BYPASS.128 [R3+0x4000], [R30.64] ;  /* 0x040000001e037fae */ /* 0x0009e2000b901c44 */
[----:B------:R-:W-:Y:S01]  /*11f0*/  IADD3.X R72, RZ, R23, RZ, P0, !PT ;  /* 0x00000017ff487210 */ /* 0x000fe200007fe4ff */
[----:B-1----:R-:W-:Y:S01]  /*1200*/  CS2R R24, SRZ ;  /* 0x0000000000187805 */ /* 0x002fe2000001ff00 */
[----:B------:R-:W-:Y:S01]  /*1210*/  IADD3.X R74, RZ, R33, RZ, P3, !PT ;  /* 0x00000021ff4a7210 */ /* 0x000fe20001ffe4ff */
[----:B------:R1:W-:Y:S01]  /*1220*/  LDGSTS.E.BYPASS.128 [R4+0x4000], [R34.64] ;  /* 0x0400000022047fae */ /* 0x0003e2000b901c44 */
[----:B------:R-:W-:Y:S01]  /*1230*/  IADD3.X R70, RZ, R21, RZ, P1, !PT ;  /* 0x00000015ff467210 */ /* 0x000fe20000ffe4ff */
[----:B--2---:R-:W-:Y:S01]  /*1240*/  CS2R R26, SRZ ;  /* 0x00000000001a7805 */ /* 0x004fe2000001ff00 */
[----:B------:R-:W-:Y:S01]  /*1250*/  IADD3 R65, P0, R14, 0x200, RZ ;  /* 0x000002000e417810 */ /* 0x000fe20007f1e0ff */
[----:B------:R1:W-:Y:S01]  /*1260*/  LDGSTS.E.BYPASS.128 [R5+0x4000], [R36.64] ;  /* 0x0400000024057fae */ /* 0x0003e2000b901c44 */
[C---:B------:R-:W-:Y:S01]  /*1270*/  SHF.L.U32 R10, R9.reuse, 0x6, RZ ;  /* 0x00000006090a7819 */ /* 0x040fe200000006ff */
[----:B---3--:R-:W-:Y:S01]  /*1280*/  CS2R R20, SRZ ;  /* 0x0000000000147805 */ /* 0x008fe2000001ff00 */
[----:B------:R-:W-:Y:S01]  /*1290*/  IADD3 R67, P3, R16, 0x200, RZ ;  /* 0x0000020010437810 */ /* 0x000fe20007f7e0ff */
[----:B------:R1:W-:Y:S01]  /*12a0*/  LDGSTS.E.BYPASS.128 [R6+0x4000], [R38.64] ;  /* 0x0400000026067fae */ /* 0x0003e2000b901c44 */
[----:B------:R-:W-:Y:S01]  /*12b0*/  IADD3 R63, P1, R12, 0x200, RZ ;  /* 0x000002000c3f7810 */ /* 0x000fe20007f3e0ff */
[----:B----4-:R-:W-:Y:S01]  /*12c0*/  CS2R R22, SRZ ;  /* 0x0000000000167805 */ /* 0x010fe2000001ff00 */
[----:B------:R-:W-:Y:S01]  /*12d0*/  SHF.L.U32 R9, R9, 0x1, RZ ;  /* 0x0000000109097819 */ /* 0x000fe200000006ff */
[----:B------:R1:W-:Y:S01]  /*12e0*/  LDGSTS.E.BYPASS.128 [R7+0x4000], [R40.64] ;  /* 0x0400000028077fae */ /* 0x0003e2000b901c44 */
[----:B------:R-:W-:Y:S01]  /*12f0*/  IADD3.X R64, RZ, R15, RZ, P0, !PT ;  /* 0x0000000fff407210 */ /* 0x000fe200007fe4ff */
[----:B------:R-:W-:Y:S01]  /*1300*/  UMOV UR4, URZ ;  /* 0x0000003f00047c82 */ /* 0x000fe20008000000 */
[----:B------:R-:W-:Y:S01]  /*1310*/  IADD3.X R66, RZ, R17, RZ, P3, !PT ;  /* 0x00000011ff427210 */ /* 0x000fe20001ffe4ff */
[----:B------:R-:W0:Y:S01]  /*1320*/  LDGDEPBAR ;  /* 0x00000000000079af */ /* 0x000e220000000000 */
[----:B------:R-:W-:Y:S01]  /*1330*/  IADD3.X R62, RZ, R13, RZ, P1, !PT ;  /* 0x0000000dff3e7210 */ /* 0x000fe20000ffe4ff */
[----:B------:R-:W-:Y:S01]  /*1340*/  UMOV UR5, URZ ;  /* 0x0000003f00057c82 */ /* 0x000fe20008000000 */
[----:B------:R-:W-:-:S02]  /*1350*/  IADD3.X R60, RZ, R11, RZ, P2, !PT ;  /* 0x0000000bff3c7210 */ /* 0x000fc400017fe4ff */
[----:B------:R-:W-:Y:S02]  /*1360*/  PLOP3.LUT P0, PT, PT, PT, PT, 0x80, 0x0 ;  /* 0x000000000000781c */ /* 0x000fe40003f0f070 */
[----:B------:R-:W-:Y:S02]  /*1370*/  LOP3.LUT R10, R10, 0x3c00, RZ, 0xc0, !PT ;  /* 0x00003c000a0a7812 */ /* 0x000fe400078ec0ff */
[----:B------:R-:W-:Y:S01]  /*1380*/  LOP3.LUT R9, R9, 0x1e, RZ, 0xc0, !PT ;  /* 0x0000001e09097812 */ /* 0x000fe200078ec0ff */
[----:B------:R-:W-:-:S04]  /*1390*/  DEPBAR.LE SB0, 0x0 ;  /* 0x000080000000791a */ /* 0x000fc80000000000 */
[----:B-1----:R-:W-:Y:S06]  /*13a0*/  BAR.SYNC 0x0 ;  /* 0x0000000000007b1d */ /* 0x002fec0000000000 */
.L_x_1:
[----:B------:R-:W-:Y:S01]  /*13b0*/  LEA R11, R9, 0x4000, 0x9 ;  /* 0x00004000090b7811 */ /* 0x000fe200078e48ff */
[----:B------:R-:W-:Y:S01]  /*13c0*/  LDS.128 R44, [R10+0x200] ;  /* 0x000200000a2c7984 */ /* 0x000fe20000000c00 */
[----:B------:R-:W-:-:S03]  /*13d0*/  ULDC.64 UR6, c[0x0][0x118] ;  /* 0x0000460000067ab9 */ /* 0x000fc60000000a00 */
[----:B------:R-:W1:Y:S04]  /*13e0*/  LDS.128 R28, [R11+0x200] ;  /* 0x000200000b1c7984 */ /* 0x000e680000000c00 */
[----:B------:R-:W2:Y:S04]  /*13f0*/  LDS.128 R32, [R11] ;  /* 0x000000000b207984 */ /* 0x000ea80000000c00 */
[----:B------:R-:W3:Y:S04]  /*1400*/  LDS.128 R36, [R10+0x2000] ;  /* 0x002000000a247984 */ /* 0x000ee80000000c00 */
[----:B------:R-:W4:Y:S04]  /*1410*/  LDS.128 R40, [R10+0x2200] ;  /* 0x002200000a287984 */ /* 0x000f280000000c00 */
[----:B------:R-:W4:Y:S04]  /*1420*/  LDS.128 R48, [R10] ;  /* 0x000000000a307984 */ /* 0x000f280000000c00 */
[----:B------:R-:W-:Y:S04]  /*1430*/  LDS.128 R52, [R10+0x210] ;  /* 0x000210000a347984 */ /* 0x000fe80000000c00 */
[----:B------:R-:W-:Y:S01]  /*1440*/  LDS.128 R16, [R11+0x210] ;  /* 0x000210000b107984 */ /* 0x000fe20000000c00 */
[----:B-1----:R-:W-:-:S04]  /*1450*/  FFMA R12, R44, R28, R25 ;  /* 0x0000001c2c0c7223 */ /* 0x002fc80000000019 */
[C---:B------:R-:W-:Y:S01]  /*1460*/  FFMA R13, R45.reuse, R29, R12 ;  /* 0x0000001d2d0d7223 */ /* 0x040fe2000000000c */
[-C--:B--2---:R-:W-:Y:S01]  /*1470*/  FFMA R24, R44, R32.reuse, R24 ;  /* 0x000000202c187223 */ /* 0x084fe20000000018 */
[C---:B---3--:R-:W-:Y:S01]  /*1480*/  FFMA R26, R36.reuse, R32, R26 ;  /* 0x00000020241a7223 */ /* 0x048fe2000000001a */
[----:B------:R-:W-:Y:S01]  /*1490*/  FFMA R12, R36, R28, R27 ;  /* 0x0000001c240c7223 */ /* 0x000fe2000000001b */
[----:B------:R-:W-:Y:S01]  /*14a0*/  FFMA R44, R46, R30, R13 ;  /* 0x0000001e2e2c7223 */ /* 0x000fe2000000000d */
[-C--:B------:R-:W-:Y:S01]  /*14b0*/  FFMA R45, R45, R33.reuse, R24 ;  /* 0x000000212d2d7223 */ /* 0x080fe20000000018 */
[C---:B------:R-:W-:Y:S01]  /*14c0*/  FFMA R36, R37.reuse, R33, R26 ;  /* 0x0000002125247223 */ /* 0x040fe2000000001a */
[----:B------:R-:W-:Y:S01]  /*14d0*/  FFMA R37, R37, R29, R12 ;  /* 0x0000001d25257223 */ /* 0x000fe2000000000c */
[C---:B----4-:R-:W-:Y:S01]  /*14e0*/  FFMA R24, R40.reuse, R28, R23 ;  /* 0x0000001c28187223 */ /* 0x050fe20000000017 */
[----:B------:R-:W1:Y:S01]  /*14f0*/  LDS.128 R12, [R11+0x10] ;  /* 0x000010000b0c7984 */ /* 0x000e620000000c00 */
[-C--:B------:R-:W-:Y:S01]  /*1500*/  FFMA R40, R40, R32.reuse, R22 ;  /* 0x0000002028287223 */ /* 0x080fe20000000016 */
[C---:B------:R-:W-:Y:S01]  /*1510*/  FFMA R32, R48.reuse, R32, R20 ;  /* 0x0000002030207223 */ /* 0x040fe20000000014 */
[----:B------:R-:W-:Y:S01]  /*1520*/  FFMA R28, R48, R28, R21 ;  /* 0x0000001c301c7223 */ /* 0x000fe20000000015 */
[-C--:B------:R-:W-:Y:S01]  /*1530*/  FFMA R46, R46, R34.reuse, R45 ;  /* 0x000000222e2e7223 */ /* 0x080fe2000000002d */
[----:B------:R-:W2:Y:S01]  /*1540*/  LDS.128 R20, [R10+0x2010] ;  /* 0x002010000a147984 */ /* 0x000ea20000000c00 */
[C---:B------:R-:W-:Y:S01]  /*1550*/  FFMA R40, R41.reuse, R33, R40 ;  /* 0x0000002129287223 */ /* 0x040fe20000000028 */
[-C--:B------:R-:W-:Y:S01]  /*1560*/  FFMA R41, R41, R29.reuse, R24 ;  /* 0x0000001d29297223 */ /* 0x080fe20000000018 */
[C---:B------:R-:W-:Y:S01]  /*1570*/  FFMA R29, R49.reuse, R29, R28 ;  /* 0x0000001d311d7223 */ /* 0x040fe2000000001c */
[----:B------:R-:W3:Y:S01]  /*1580*/  LDS.128 R24, [R10+0x2210] ;  /* 0x002210000a187984 */ /* 0x000ee20000000c00 */
[----:B------:R-:W-:Y:S01]  /*1590*/  FFMA R33, R49, R33, R32 ;  /* 0x0000002131217223 */ /* 0x000fe20000000020 */
[C---:B------:R-:W-:Y:S01]  /*15a0*/  FFMA R49, R47.reuse, R31, R44 ;  /* 0x0000001f2f317223 */ /* 0x040fe2000000002c */
[-C--:B------:R-:W-:Y:S01]  /*15b0*/  FFMA R57, R47, R35.reuse, R46 ;  /* 0x000000232f397223 */ /* 0x080fe2000000002e */
[C---:B------:R-:W-:Y:S01]  /*15c0*/  FFMA R36, R38.reuse, R34, R36 ;  /* 0x0000002226247223 */ /* 0x040fe20000000024 */
[----:B------:R-:W4:Y:S01]  /*15d0*/  LDS.128 R44, [R10+0x10] ;  /* 0x000010000a2c7984 */ /* 0x000f220000000c00 */
[----:B------:R-:W-:Y:S01]  /*15e0*/  FFMA R28, R38, R30, R37 ;  /* 0x0000001e261c7223 */ /* 0x000fe20000000025 */
[C---:B------:R-:W-:Y:S01]  /*15f0*/  FFMA R40, R42.reuse, R34, R40 ;  /* 0x000000222a287223 */ /* 0x040fe20000000028 */
[-C--:B------:R-:W-:Y:S01]  /*1600*/  FFMA R42, R42, R30.reuse, R41 ;  /* 0x0000001e2a2a7223 */ /* 0x080fe20000000029 */
[C---:B------:R-:W-:Y:S01]  /*1610*/  FFMA R30, R50.reuse, R30, R29 ;  /* 0x0000001e321e7223 */ /* 0x040fe2000000001d */
[C---:B------:R-:W-:Y:S01]  /*1620*/  FFMA R59, R39.reuse, R35, R36 ;  /* 0x00000023273b7223 */ /* 0x040fe20000000024 */
[----:B------:R-:W-:Y:S01]  /*1630*/  FFMA R28, R39, R31, R28 ;  /* 0x0000001f271c7223 */ /* 0x000fe2000000001c */
[----:B------:R-:W-:Y:S01]  /*1640*/  FFMA R39, R43, R35, R40 ;  /* 0x000000232b277223 */ /* 0x000fe20000000028 */
[-C--:B------:R-:W-:Y:S01]  /*1650*/  FFMA R37, R51, R31.reuse, R30 ;  /* 0x0000001f33257223 */ /* 0x080fe2000000001e */
[----:B------:R-:W-:Y:S01]  /*1660*/  FFMA R43, R43, R31, R42 ;  /* 0x0000001f2b2b7223 */ /* 0x000fe2000000002a */
[----:B------:R-:W-:-:S04]  /*1670*/  FFMA R34, R50, R34, R33 ;  /* 0x0000002232227223 */ /* 0x000fc80000000021 */
[----:B------:R-:W-:Y:S01]  /*1680*/  FFMA R41, R51, R35, R34 ;  /* 0x0000002333297223 */ /* 0x000fe20000000022 */
[C---:B-1----:R-:W-:Y:S01]  /*1690*/  FFMA R32, R52.reuse, R12, R57 ;  /* 0x0000000c34207223 */ /* 0x042fe20000000039 */
[----:B------:R-:W-:Y:S02]  /*16a0*/  FFMA R52, R52, R16, R49 ;  /* 0x0000001034347223 */ /* 0x000fe40000000031 */
[----:B------:R-:W-:Y:S01]  /*16b0*/  LDS.128 R48, [R10+0x220] ;  /* 0x000220000a307984 */ /* 0x000fe20000000c00 */
[-C--:B------:R-:W-:Y:S01]  /*16c0*/  FFMA R29, R53, R13.reuse, R32 ;  /* 0x0000000d351d7223 */ /* 0x080fe20000000020 */
[C---:B--2---:R-:W-:Y:S01]  /*16d0*/  FFMA R30, R20.reuse, R12, R59 ;  /* 0x0000000c141e7223 */ /* 0x044fe2000000003b */
[----:B------:R-:W-:Y:S01]  /*16e0*/  FFMA R28, R20, R16, R28 ;  /* 0x00000010141c7223 */ /* 0x000fe2000000001c */
[----:B------:R-:W1:Y:S01]  /*16f0*/  LDS.128 R32, [R11+0x220] ;  /* 0x000220000b207984 */ /* 0x000e620000000c00 */
[----:B------:R-:W-:Y:S01]  /*1700*/  FFMA R20, R54, R14, R29 ;  /* 0x0000000e36147223 */ /* 0x000fe2000000001d */
[C---:B------:R-:W-:Y:S01]  /*1710*/  FFMA R57, R21.reuse, R13, R30 ;  /* 0x0000000d15397223 */ /* 0x040fe2000000001e */
[-C--:B------:R-:W-:Y:S01]  /*1720*/  FFMA R21, R21, R17.reuse, R28 ;  /* 0x0000001115157223 */ /* 0x080fe2000000001c */
[C---:B---3--:R-:W-:Y:S01]  /*1730*/  FFMA R36, R24.reuse, R16, R43 ;  /* 0x0000001018247223 */ /* 0x048fe2000000002b */
[----:B------:R-:W-:Y:S01]  /*1740*/  FFMA R24, R24, R12, R39 ;  /* 0x0000000c18187223 */ /* 0x000fe20000000027 */
[----:B------:R-:W2:Y:S01]  /*1750*/  LDS.128 R28, [R11+0x20] ;  /* 0x000020000b1c7984 */ /* 0x000ea20000000c00 */
[C---:B----4-:R-:W-:Y:S01]  /*1760*/  FFMA R16, R44.reuse, R16, R37 ;  /* 0x000000102c107223 */ /* 0x050fe20000000025 */
[----:B------:R-:W-:Y:S01]  /*1770*/  FFMA R53, R53, R17, R52 ;  /* 0x0000001135357223 */ /* 0x000fe20000000034 */
[C---:B------:R-:W-:Y:S01]  /*1780*/  FFMA R59, R25.reuse, R13, R24 ;  /* 0x0000000d193b7223 */ /* 0x040fe20000000018 */
[-C--:B------:R-:W-:Y:S01]  /*1790*/  FFMA R25, R25, R17.reuse, R36 ;  /* 0x0000001119197223 */ /* 0x080fe20000000024 */
[----:B------:R-:W-:Y:S01]  /*17a0*/  FFMA R12, R44, R12, R41 ;  /* 0x0000000c2c0c7223 */ /* 0x000fe20000000029 */
[----:B------:R-:W3:Y:S01]  /*17b0*/  LDS.128 R36, [R10+0x2020] ;  /* 0x002020000a247984 */ /* 0x000ee20000000c00 */
[----:B------:R-:W-:Y:S01]  /*17c0*/  FFMA R54, R54, R18, R53 ;  /* 0x0000001236367223 */ /* 0x000fe20000000035 */
[C---:B------:R-:W-:Y:S01]  /*17d0*/  FFMA R17, R45.reuse, R17, R16 ;  /* 0x000000112d117223 */ /* 0x040fe20000000010 */
[----:B------:R-:W-:Y:S01]  /*17e0*/  FFMA R13, R45, R13, R12 ;  /* 0x0000000d2d0d7223 */ /* 0x000fe2000000000c */
[----:B------:R-:W4:Y:S01]  /*17f0*/  LDS.128 R40, [R10+0x2220] ;  /* 0x002220000a287984 */ /* 0x000f220000000c00 */
[C---:B------:R-:W-:Y:S01]  /*1800*/  FFMA R45, R55.reuse, R15, R20 ;  /* 0x0000000f372d7223 */ /* 0x040fe20000000014 */
[----:B------:R-:W-:Y:S01]  /*1810*/  FFMA R12, R55, R19, R54 ;  /* 0x00000013370c7223 */ /* 0x000fe20000000036 */
[C---:B------:R-:W-:Y:S01]  /*1820*/  FFMA R20, R22.reuse, R14, R57 ;  /* 0x0000000e16147223 */ /* 0x040fe20000000039 */
[----:B------:R-:W4:Y:S01]  /*1830*/  LDS.128 R52, [R10+0x20] ;  /* 0x000020000a347984 */ /* 0x000f220000000c00 */
[----:B------:R-:W-:Y:S01]  /*1840*/  FFMA R22, R22, R18, R21 ;  /* 0x0000001216167223 */ /* 0x000fe20000000015 */
[-C--:B------:R-:W-:Y:S01]  /*1850*/  FFMA R16, R26, R14.reuse, R59 ;  /* 0x0000000e1a107223 */ /* 0x080fe2000000003b */
[C---:B------:R-:W-:Y:S01]  /*1860*/  FFMA R57, R23.reuse, R15, R20 ;  /* 0x0000000f17397223 */ /* 0x040fe20000000014 */
[----:B------:R-:W-:Y:S01]  /*1870*/  FFMA R14, R46, R14, R13 ;  /* 0x0000000e2e0e7223 */ /* 0x000fe2000000000d */
[----:B------:R-:W-:Y:S01]  /*1880*/  FFMA R59, R23, R19, R22 ;  /* 0x00000013173b7223 */ /* 0x000fe20000000016 */
[-C--:B------:R-:W-:Y:S01]  /*1890*/  FFMA R23, R27, R15.reuse, R16 ;  /* 0x0000000f1b177223 */ /* 0x080fe20000000010 */
[-C--:B------:R-:W-:Y:S01]  /*18a0*/  FFMA R26, R26, R18.reuse, R25 ;  /* 0x000000121a1a7223 */ /* 0x080fe20000000019 */
[----:B------:R-:W-:Y:S01]  /*18b0*/  FFMA R25, R47, R15, R14 ;  /* 0x0000000f2f197223 */ /* 0x000fe2000000000e */
[----:B------:R-:W-:-:S02]  /*18c0*/  FFMA R18, R46, R18, R17 ;  /* 0x000000122e127223 */ /* 0x000fc40000000011 */
[-C--:B------:R-:W-:Y:S02]  /*18d0*/  FFMA R27, R27, R19.reuse, R26 ;  /* 0x000000131b1b7223 */ /* 0x080fe4000000001a */
[----:B------:R-:W-:Y:S01]  /*18e0*/  FFMA R21, R47, R19, R18 ;  /* 0x000000132f157223 */ /* 0x000fe20000000012 */
[C---:B-1----:R-:W-:Y:S01]  /*18f0*/  FFMA R12, R48.reuse, R32, R12 ;  /* 0x00000020300c7223 */ /* 0x042fe2000000000c */
[-C--:B--2---:R-:W-:Y:S02]  /*1900*/  FFMA R16, R48, R28.reuse, R45 ;  /* 0x0000001c30107223 */ /* 0x084fe4000000002d */
[----:B------:R-:W-:Y:S02]  /*1910*/  LDS.128 R44, [R10+0x230] ;  /* 0x000230000a2c7984 */ /* 0x000fe40000000c00 */
[C---:B------:R-:W-:Y:S01]  /*1920*/  FFMA R13, R49.reuse, R29, R16 ;  /* 0x0000001d310d7223 */ /* 0x040fe20000000010 */
[----:B------:R-:W-:Y:S01]  /*1930*/  FFMA R49, R49, R33, R12 ;  /* 0x0000002131317223 */ /* 0x000fe2000000000c */
[C---:B---3--:R-:W-:Y:S01]  /*1940*/  FFMA R14, R36.reuse, R28, R57 ;  /* 0x0000001c240e7223 */ /* 0x048fe20000000039 */
[----:B------:R-:W-:Y:S01]  /*1950*/  FFMA R12, R36, R32, R59 ;  /* 0x00000020240c7223 */ /* 0x000fe2000000003b */
[----:B------:R-:W-:Y:S01]  /*1960*/  FFMA R36, R50, R30, R13 ;  /* 0x0000001e32247223 */ /* 0x000fe2000000000d */
[----:B------:R-:W1:Y:S01]  /*1970*/  LDS.128 R16, [R11+0x230] ;  /* 0x000230000b107984 */ /* 0x000e620000000c00 */
[C---:B------:R-:W-:Y:S01]  /*1980*/  FFMA R57, R37.reuse, R29, R14 ;  /* 0x0000001d25397223 */ /* 0x040fe2000000000e */
[----:B------:R-:W-:Y:S01]  /*1990*/  FFMA R37, R37, R33, R12 ;  /* 0x0000002125257223 */ /* 0x000fe2000000000c */
[C---:B----4-:R-:W-:Y:S01]  /*19a0*/  FFMA R20, R40.reuse, R32, R27 ;  /* 0x0000002028147223 */ /* 0x050fe2000000001b */
[----:B------:R-:W-:Y:S01]  /*19b0*/  FFMA R40, R40, R28, R23 ;  /* 0x0000001c28287223 */ /* 0x000fe20000000017 */
[----:B------:R-:W2:Y:S01]  /*19c0*/  LDS.128 R12, [R11+0x30] ;  /* 0x000030000b0c7984 */ /* 0x000ea20000000c00 */
[C---:B------:R-:W-:Y:S01]  /*19d0*/  FFMA R32, R52.reuse, R32, R21 ;  /* 0x0000002034207223 */ /* 0x040fe20000000015 */
[----:B------:R-:W-:Y:S01]  /*19e0*/  FFMA R28, R52, R28, R25 ;  /* 0x0000001c341c7223 */ /* 0x000fe20000000019 */
[C---:B------:R-:W-:Y:S01]  /*19f0*/  FFMA R59, R41.reuse, R29, R40 ;  /* 0x0000001d293b7223 */ /* 0x040fe20000000028 */
[-C--:B------:R-:W-:Y:S01]  /*1a00*/  FFMA R41, R41, R33.reuse, R20 ;  /* 0x0000002129297223 */ /* 0x080fe20000000014 */
[----:B------:R-:W-:Y:S01]  /*1a10*/  FFMA R50, R50, R34, R49 ;  /* 0x0000002232327223 */ /* 0x000fe20000000031 */
[----:B------:R-:W3:Y:S01]  /*1a20*/  LDS.128 R20, [R10+0x2030] ;  /* 0x002030000a147984 */ /* 0x000ee20000000c00 */
[C---:B------:R-:W-:Y:S01]  /*1a30*/  FFMA R33, R53.reuse, R33, R32 ;  /* 0x0000002135217223 */ /* 0x040fe20000000020 */
[----:B------:R-:W-:Y:S01]  /*1a40*/  FFMA R29, R53, R29, R28 ;  /* 0x0000001d351d7223 */ /* 0x000fe2000000001c */
[C---:B------:R-:W-:Y:S01]  /*1a50*/  FFMA R53, R51.reuse, R31, R36 ;  /* 0x0000001f33357223 */ /* 0x040fe20000000024 */
[----:B------:R-:W4:Y:S01]  /*1a60*/  LDS.128 R24, [R10+0x2230] ;  /* 0x002230000a187984 */ /* 0x000f220000000c00 */
[----:B------:R-:W-:Y:S01]  /*1a70*/  FFMA R28, R51, R35, R50 ;  /* 0x00000023331c7223 */ /* 0x000fe20000000032 */
[C---:B------:R-:W-:Y:S01]  /*1a80*/  FFMA R36, R38.reuse, R30, R57 ;  /* 0x0000001e26247223 */ /* 0x040fe20000000039 */
[----:B------:R-:W-:Y:S01]  /*1a90*/  FFMA R38, R38, R34, R37 ;  /* 0x0000002226267223 */ /* 0x000fe20000000025 */
[----:B------:R-:W4:Y:S01]  /*1aa0*/  LDS.128 R48, [R10+0x30] ;  /* 0x000030000a307984 */ /* 0x000f220000000c00 */
        /* <DEDUP_REMOVED lines=8> */
[-C--:B------:R-:W-:Y:S01]  /*1b30*/  FFMA R43, R43, R35.reuse, R42 ;  /* 0x000000232b2b7223 */ /* 0x080fe2000000002a */
        /* <DEDUP_REMOVED lines=748> */
[-C--:B------:R-:W-:Y:S01]  /*4a00*/  FFMA R32, R42, R30.reuse, R59 ;  /* 0x0000001e2a207223 */ /* 0x080fe2000000003b */
[C---:B------:R-:W-:Y:S01]  /*4a10*/  FFMA R36, R38.reuse, R30, R57 ;  /* 0x0000001e26247223 */ /* 0x040fe20000000039 */
[----:B------:R-:W4:Y:S01]  /*4a20*/  LDS.128 R52, [R10+0x170] ;  /* 0x000170000a347984 */ /* 0x000f220000000c00 */
[-C--:B------:R-:W-:Y:S01]  /*4a30*/  FFMA R38, R38, R34.reuse, R37 ;  /* 0x0000002226267223 */ /* 0x080fe20000000025 */
[-C--:B------:R-:W-:Y:S01]  /*4a40*/  FFMA R42, R42, R34.reuse, R41 ;  /* 0x000000222a2a7223 */ /* 0x080fe20000000029 */
[-C--:B------:R-:W-:Y:S01]  /*4a50*/  FFMA R37, R43, R31.reuse, R32 ;  /* 0x0000001f2b257223 */ /* 0x080fe20000000020 */
[C---:B------:R-:W-:Y:S01]  /*4a60*/  FFMA R34, R46.reuse, R34, R33 ;  /* 0x000000222e227223 */ /* 0x040fe20000000021 */
[C---:B------:R-:W-:Y:S01]  /*4a70*/  FFMA R57, R39.reuse, R31, R36 ;  /* 0x0000001f27397223 */ /* 0x040fe20000000024 */
[----:B------:R-:W-:Y:S01]  /*4a80*/  FFMA R30, R46, R30, R29 ;  /* 0x0000001e2e1e7223 */ /* 0x000fe2000000001d */
[-C--:B------:R-:W-:Y:S01]  /*4a90*/  FFMA R39, R39, R35.reuse, R38 ;  /* 0x0000002327277223 */ /* 0x080fe20000000026 */
[-C--:B------:R-:W-:Y:S01]  /*4aa0*/  FFMA R41, R47, R35.reuse, R34 ;  /* 0x000000232f297223 */ /* 0x080fe20000000022 */
[----:B------:R-:W-:Y:S01]  /*4ab0*/  FFMA R43, R43, R35, R42 ;  /* 0x000000232b2b7223 */ /* 0x000fe2000000002a */
[----:B------:R-:W-:Y:S01]  /*4ac0*/  FFMA R47, R47, R31, R30 ;  /* 0x0000001f2f2f7223 */ /* 0x000fe2000000001e */
[C---:B-1----:R-:W-:Y:S01]  /*4ad0*/  FFMA R28, R48.reuse, R16, R28 ;  /* 0x00000010301c7223 */ /* 0x042fe2000000001c */
[----:B--2---:R-:W-:-:S04]  /*4ae0*/  FFMA R32, R48, R12, R45 ;  /* 0x0000000c30207223 */ /* 0x004fc8000000002d */
[C---:B------:R-:W-:Y:S01]  /*4af0*/  FFMA R29, R49.reuse, R13, R32 ;  /* 0x0000000d311d7223 */ /* 0x040fe20000000020 */
[----:B------:R-:W-:Y:S01]  /*4b00*/  FFMA R49, R49, R17, R28 ;  /* 0x0000001131317223 */ /* 0x000fe2000000001c */
[C---:B---3--:R-:W-:Y:S01]  /*4b10*/  FFMA R30, R20.reuse, R12, R57 ;  /* 0x0000000c141e7223 */ /* 0x048fe20000000039 */
[----:B------:R-:W-:Y:S01]  /*4b20*/  FFMA R28, R20, R16, R39 ;  /* 0x00000010141c7223 */ /* 0x000fe20000000027 */
[----:B------:R-:W-:Y:S01]  /*4b30*/  FFMA R20, R50, R14, R29 ;  /* 0x0000000e32147223 */ /* 0x000fe2000000001d */
[----:B------:R-:W-:Y:S01]  /*4b40*/  LDS.128 R32, [R10+0x380] ;  /* 0x000380000a207984 */ /* 0x000fe20000000c00 */
[C---:B------:R-:W-:Y:S01]  /*4b50*/  FFMA R57, R21.reuse, R13, R30 ;  /* 0x0000000d15397223 */ /* 0x040fe2000000001e */
[----:B------:R-:W-:Y:S01]  /*4b60*/  FFMA R21, R21, R17, R28 ;  /* 0x0000001115157223 */ /* 0x000fe2000000001c */
[C---:B----4-:R-:W-:Y:S01]  /*4b70*/  FFMA R40, R24.reuse, R16, R43 ;  /* 0x0000001018287223 */ /* 0x050fe2000000002b */
[----:B------:R-:W-:Y:S01]  /*4b80*/  FFMA R24, R24, R12, R37 ;  /* 0x0000000c18187223 */ /* 0x000fe20000000025 */
[----:B------:R-:W1:Y:S01]  /*4b90*/  LDS.128 R28, [R11+0x180] ;  /* 0x000180000b1c7984 */ /* 0x000e620000000c00 */
[C---:B------:R-:W-:Y:S01]  /*4ba0*/  FFMA R16, R52.reuse, R16, R41 ;  /* 0x0000001034107223 */ /* 0x040fe20000000029 */
[----:B------:R-:W-:Y:S01]  /*4bb0*/  FFMA R12, R52, R12, R47 ;  /* 0x0000000c340c7223 */ /* 0x000fe2000000002f */
[C---:B------:R-:W-:Y:S01]  /*4bc0*/  FFMA R59, R25.reuse, R13, R24 ;  /* 0x0000000d193b7223 */ /* 0x040fe20000000018 */
[----:B------:R-:W2:Y:S01]  /*4bd0*/  LDS.128 R36, [R11+0x380] ;  /* 0x000380000b247984 */ /* 0x000ea20000000c00 */
[-C--:B------:R-:W-:Y:S01]  /*4be0*/  FFMA R25, R25, R17.reuse, R40 ;  /* 0x0000001119197223 */ /* 0x080fe20000000028 */
[----:B------:R-:W-:Y:S01]  /*4bf0*/  FFMA R50, R50, R18, R49 ;  /* 0x0000001232327223 */ /* 0x000fe20000000031 */
[C---:B------:R-:W-:Y:S01]  /*4c00*/  FFMA R17, R53.reuse, R17, R16 ;  /* 0x0000001135117223 */ /* 0x040fe20000000010 */
        /* <DEDUP_REMOVED lines=9> */
[C---:B------:R-:W-:Y:S01]  /*4ca0*/  FFMA R57, R23.reuse, R15, R20 ;  /* 0x0000000f17397223 */ /* 0x040fe20000000014 */
[----:B------:R-:W-:Y:S01]  /*4cb0*/  FFMA R59, R23, R19, R22 ;  /* 0x00000013173b7223 */ /* 0x000fe20000000016 */
[----:B------:R-:W-:Y:S01]  /*4cc0*/  FFMA R23, R27, R15, R16 ;  /* 0x0000000f1b177223 */ /* 0x000fe20000000010 */
[----:B------:R-:W-:Y:S01]  /*4cd0*/  FFMA R26, R26, R18, R25 ;  /* 0x000000121a1a7223 */ /* 0x000fe20000000019 */
[C---:B------:R-:W-:Y:S01]  /*4ce0*/  FFMA R14, R54.reuse, R14, R13 ;  /* 0x0000000e360e7223 */ /* 0x040fe2000000000d */
[----:B------:R-:W-:-:S02]  /*4cf0*/  FFMA R18, R54, R18, R17 ;  /* 0x0000001236127223 */ /* 0x000fc40000000011 */
[----:B------:R-:W-:Y:S01]  /*4d00*/  FFMA R27, R27, R19, R26 ;  /* 0x000000131b1b7223 */ /* 0x000fe2000000001a */
[C---:B------:R-:W-:Y:S01]  /*4d10*/  FFMA R25, R55.reuse, R15, R14 ;  /* 0x0000000f37197223 */ /* 0x040fe2000000000e */
[----:B------:R-:W-:Y:S01]  /*4d20*/  FFMA R21, R55, R19, R18 ;  /* 0x0000001337157223 */ /* 0x000fe20000000012 */
[C---:B-1----:R-:W-:Y:S02]  /*4d30*/  FFMA R16, R32.reuse, R28, R53 ;  /* 0x0000001c20107223 */ /* 0x042fe40000000035 */
[----:B------:R-:W-:Y:S01]  /*4d40*/  LDS.128 R52, [R10+0x390] ;  /* 0x000390000a347984 */ /* 0x000fe20000000c00 */
[----:B--2---:R-:W-:Y:S01]  /*4d50*/  FFMA R12, R32, R36, R12 ;  /* 0x00000024200c7223 */ /* 0x004fe2000000000c */
[C---:B------:R-:W-:Y:S02]  /*4d60*/  FFMA R13, R33.reuse, R29, R16 ;  /* 0x0000001d210d7223 */ /* 0x040fe40000000010 */
[----:B------:R-:W1:Y:S01]  /*4d70*/  LDS.128 R16, [R11+0x390] ;  /* 0x000390000b107984 */ /* 0x000e620000000c00 */
[----:B------:R-:W-:Y:S01]  /*4d80*/  FFMA R33, R33, R37, R12 ;  /* 0x0000002521217223 */ /* 0x000fe2000000000c */
[----:B---3--:R-:W-:Y:S01]  /*4d90*/  FFMA R12, R40, R28, R57 ;  /* 0x0000001c280c7223 */ /* 0x008fe20000000039 */
[----:B------:R-:W-:Y:S01]  /*4da0*/  FFMA R32, R34, R30, R13 ;  /* 0x0000001e22207223 */ /* 0x000fe2000000000d */
[-C--:B------:R-:W-:Y:S01]  /*4db0*/  FFMA R40, R40, R36.reuse, R59 ;  /* 0x0000002428287223 */ /* 0x080fe2000000003b */
[C---:B----4-:R-:W-:Y:S01]  /*4dc0*/  FFMA R20, R44.reuse, R36, R27 ;  /* 0x000000242c147223 */ /* 0x050fe2000000001b */
[-C--:B------:R-:W-:Y:S01]  /*4dd0*/  FFMA R57, R41, R29.reuse, R12 ;  /* 0x0000001d29397223 */ /* 0x080fe2000000000c */
        /* <DEDUP_REMOVED lines=8> */
[-C--:B------:R-:W-:Y:S01]  /*4e60*/  FFMA R41, R41, R37.reuse, R40 ;  /* 0x0000002529297223 */ /* 0x080fe20000000028 */
[C---:B------:R-:W-:Y:S01]  /*4e70*/  FFMA R37, R49.reuse, R37, R36 ;  /* 0x0000002531257223 */ /* 0x040fe20000000024 */
[----:B------:R-:W-:Y:S01]  /*4e80*/  FFMA R29, R49, R29, R28 ;  /* 0x0000001d311d7223 */ /* 0x000fe2000000001c */
[----:B------:R-:W4:Y:S01]  /*4e90*/  LDS.128 R24, [R10+0x2390] ;  /* 0x002390000a187984 */ /* 0x000f220000000c00 */
[C---:B------:R-:W-:Y:S01]  /*4ea0*/  FFMA R49, R35.reuse, R31, R32 ;  /* 0x0000001f23317223 */ /* 0x040fe20000000020 */
[----:B------:R-:W-:Y:S01]  /*4eb0*/  FFMA R28, R35, R39, R34 ;  /* 0x00000027231c7223 */ /* 0x000fe20000000022 */
[-C--:B------:R-:W-:Y:S01]  /*4ec0*/  FFMA R36, R46, R30.reuse, R59 ;  /* 0x0000001e2e247223 */ /* 0x080fe2000000003b */
[----:B------:R-:W4:Y:S01]  /*4ed0*/  LDS.128 R32, [R10+0x190] ;  /* 0x000190000a207984 */ /* 0x000f220000000c00 */
[C---:B------:R-:W-:Y:S01]  /*4ee0*/  FFMA R40, R42.reuse, R30, R57 ;  /* 0x0000001e2a287223 */ /* 0x040fe20000000039 */
        /* <DEDUP_REMOVED lines=61> */
[----:B------:R-:W-:Y:S01]  /*52c0*/  FFMA R40, R52, R40, R21 ;  /* 0x0000002834287223 */ /* 0x000fe20000000015 */
        /* <DEDUP_REMOVED lines=14> */
[----:B------:R-:W-:Y:S01]  /*53b0*/  FFMA R46, R46, R42, R45 ;  /* 0x0000002a2e2e7223 */ /* 0x000fe2000000002d */
[-C--:B------:R-:W-:Y:S01]  /*53c0*/  FFMA R45, R51, R39.reuse, R40 ;  /* 0x00000027332d7223 */ /* 0x080fe20000000028 */
[----:B------:R-:W-:Y:S01]  /*53d0*/  FFMA R38, R54, R38, R37 ;  /* 0x0000002636267223 */ /* 0x000fe20000000025 */
[C---:B------:R-:W-:Y:S01]  /*53e0*/  FFMA R57, R47.reuse, R39, R44 ;  /* 0x000000272f397223 */ /* 0x040fe2000000002c */
[----:B------:R-:W-:Y:S01]  /*53f0*/  FFMA R47, R47, R43, R46 ;  /* 0x0000002b2f2f7223 */ /* 0x000fe2000000002e */
[-C--:B------:R-:W-:Y:S01]  /*5400*/  FFMA R50, R50, R42.reuse, R49 ;  /* 0x0000002a32327223 */ /* 0x080fe20000000031 */
[----:B------:R-:W-:-:S03]  /*5410*/  FFMA R42, R54, R42, R41 ;  /* 0x0000002a362a7223 */ /* 0x000fc60000000029 */
[-C--:B------:R-:W-:Y:S01]  /*5420*/  FFMA R51, R51, R43.reuse, R50 ;  /* 0x0000002b33337223 */ /* 0x080fe20000000032 */
[C---:B------:R-:W-:Y:S01]  /*5430*/  FFMA R49, R55.reuse, R43, R42 ;  /* 0x0000002b37317223 */ /* 0x040fe2000000002a */
[----:B------:R-:W-:Y:S01]  /*5440*/  FFMA R55, R55, R39, R38 ;  /* 0x0000002737377223 */ /* 0x000fe20000000026 */
[C---:B-1----:R-:W-:Y:S01]  /*5450*/  FFMA R36, R32.reuse, R16, R36 ;  /* 0x0000001020247223 */ /* 0x042fe20000000024 */
[----:B--2---:R-:W-:-:S04]  /*5460*/  FFMA R40, R32, R12, R53 ;  /* 0x0000000c20287223 */ /* 0x004fc80000000035 */
[C---:B------:R-:W-:Y:S01]  /*5470*/  FFMA R37, R33.reuse, R13, R40 ;  /* 0x0000000d21257223 */ /* 0x040fe20000000028 */
[----:B------:R-:W-:Y:S01]  /*5480*/  FFMA R33, R33, R17, R36 ;  /* 0x0000001121217223 */ /* 0x000fe20000000024 */
[C---:B---3--:R-:W-:Y:S01]  /*5490*/  FFMA R36, R20.reuse, R12, R57 ;  /* 0x0000000c14247223 */ /* 0x048fe20000000039 */
[----:B------:R-:W-:Y:S01]  /*54a0*/  FFMA R20, R20, R16, R47 ;  /* 0x0000001014147223 */ /* 0x000fe2000000002f */
[C---:B------:R-:W-:Y:S01]  /*54b0*/  FFMA R32, R34.reuse, R14, R37 ;  /* 0x0000000e22207223 */ /* 0x040fe20000000025 */
[----:B------:R-:W-:Y:S01]  /*54c0*/  FFMA R34, R34, R18, R33 ;  /* 0x0000001222227223 */ /* 0x000fe20000000021 */
[C---:B------:R-:W-:Y:S01]  /*54d0*/  FFMA R33, R21.reuse, R13, R36 ;  /* 0x0000000d15217223 */ /* 0x040fe20000000024 */
[----:B------:R-:W-:Y:S01]  /*54e0*/  FFMA R21, R21, R17, R20 ;  /* 0x0000001115157223 */ /* 0x000fe20000000014 */
[C---:B----4-:R-:W-:Y:S01]  /*54f0*/  FFMA R48, R24.reuse, R16, R51 ;  /* 0x0000001018307223 */ /* 0x050fe20000000033 */
[----:B------:R-:W-:Y:S01]  /*5500*/  FFMA R20, R24, R12, R45 ;  /* 0x0000000c18147223 */ /* 0x000fe2000000002d */
[----:B------:R-:W-:Y:S01]  /*5510*/  LDS.128 R36, [R10+0x3c0] ;  /* 0x0003c0000a247984 */ /* 0x000fe20000000c00 */
[C---:B------:R-:W-:Y:S01]  /*5520*/  FFMA R16, R28.reuse, R16, R49 ;  /* 0x000000101c107223 */ /* 0x040fe20000000031 */
[----:B------:R-:W-:Y:S01]  /*5530*/  FFMA R12, R28, R12, R55 ;  /* 0x0000000c1c0c7223 */ /* 0x000fe20000000037 */
[C---:B------:R-:W-:Y:S01]  /*5540*/  FFMA R20, R25.reuse, R13, R20 ;  /* 0x0000000d19147223 */ /* 0x040fe20000000014 */
[----:B------:R-:W1:Y:S01]  /*5550*/  LDS.128 R40, [R11+0x1c0] ;  /* 0x0001c0000b287984 */ /* 0x000e620000000c00 */
[----:B------:R-:W-:Y:S01]  /*5560*/  FFMA R25, R25, R17, R48 ;  /* 0x0000001119197223 */ /* 0x000fe20000000030 */
[C---:B------:R-:W-:Y:S01]  /*5570*/  FFMA R13, R29.reuse, R13, R12 ;  /* 0x0000000d1d0d7223 */ /* 0x040fe2000000000c */
[----:B------:R-:W-:Y:S01]  /*5580*/  FFMA R17, R29, R17, R16 ;  /* 0x000000111d117223 */ /* 0x000fe20000000010 */
[----:B------:R-:W2:Y:S01]  /*5590*/  LDS.128 R44, [R11+0x3c0] ;  /* 0x0003c0000b2c7984 */ /* 0x000ea20000000c00 */
[-C--:B------:R-:W-:Y:S01]  /*55a0*/  FFMA R12, R22, R14.reuse, R33 ;  /* 0x0000000e160c7223 */ /* 0x080fe20000000021 */
[C---:B------:R-:W-:Y:S01]  /*55b0*/  FFMA R29, R35.reuse, R15, R32 ;  /* 0x0000000f231d7223 */ /* 0x040fe20000000020 */
[----:B------:R-:W-:Y:S01]  /*55c0*/  FFMA R35, R35, R19, R34 ;  /* 0x0000001323237223 */ /* 0x000fe20000000022 */
[----:B------:R-:W3:Y:S01]  /*55d0*/  LDS.128 R48, [R10+0x21c0] ;  /* 0x0021c0000a307984 */ /* 0x000ee20000000c00 */
[C---:B------:R-:W-:Y:S01]  /*55e0*/  FFMA R20, R26.reuse, R14, R20 ;  /* 0x0000000e1a147223 */ /* 0x040fe20000000014 */
[-C--:B------:R-:W-:Y:S01]  /*55f0*/  FFMA R26, R26, R18.reuse, R25 ;  /* 0x000000121a1a7223 */ /* 0x080fe20000000019 */
[-C--:B------:R-:W-:Y:S01]  /*5600*/  FFMA R22, R22, R18.reuse, R21 ;  /* 0x0000001216167223 */ /* 0x080fe20000000015 */
[----:B------:R-:W4:Y:S01]  /*5610*/  LDS.128 R52, [R10+0x23c0] ;  /* 0x0023c0000a347984 */ /* 0x000f220000000c00 */
[C---:B------:R-:W-:Y:S01]  /*5620*/  FFMA R25, R23.reuse, R15, R12 ;  /* 0x0000000f17197223 */ /* 0x040fe2000000000c */
[C---:B------:R-:W-:Y:S01]  /*5630*/  FFMA R18, R30.reuse, R18, R17 ;  /* 0x000000121e127223 */ /* 0x040fe20000000011 */
[----:B------:R-:W-:Y:S01]  /*5640*/  FFMA R23, R23, R19, R22 ;  /* 0x0000001317177223 */ /* 0x000fe20000000016 */
[----:B------:R-:W4:Y:S01]  /*5650*/  LDS.128 R56, [R10+0x1c0] ;  /* 0x0001c0000a387984 */ /* 0x000f220000000c00 */
[C---:B------:R-:W-:Y:S01]  /*5660*/  FFMA R21, R27.reuse, R15, R20 ;  /* 0x0000000f1b157223 */ /* 0x040fe20000000014 */
[-C--:B------:R-:W-:Y:S01]  /*5670*/  FFMA R27, R27, R19.reuse, R26 ;  /* 0x000000131b1b7223 */ /* 0x080fe2000000001a */
[----:B------:R-:W-:Y:S01]  /*5680*/  FFMA R14, R30, R14, R13 ;  /* 0x0000000e1e0e7223 */ /* 0x000fe2000000000d */
[----:B------:R-:W-:-:S03]  /*5690*/  FFMA R13, R31, R19, R18 ;  /* 0x000000131f0d7223 */ /* 0x000fc60000000012 */
[----:B------:R-:W-:Y:S01]  /*56a0*/  FFMA R15, R31, R15, R14 ;  /* 0x0000000f1f0f7223 */ /* 0x000fe2000000000e */
[C---:B-1----:R-:W-:Y:S02]  /*56b0*/  FFMA R12, R36.reuse, R40, R29 ;  /* 0x00000028240c7223 */ /* 0x042fe4000000001d */
[----:B------:R-:W-:Y:S01]  /*56c0*/  LDS.128 R28, [R11+0x1d0] ;  /* 0x0001d0000b1c7984 */ /* 0x000fe20000000c00 */
[----:B--2---:R-:W-:Y:S01]  /*56d0*/  FFMA R36, R36, R44, R35 ;  /* 0x0000002c24247223 */ /* 0x004fe20000000023 */
[C---:B------:R-:W-:Y:S02]  /*56e0*/  FFMA R17, R37.reuse, R41, R12 ;  /* 0x0000002925117223 */ /* 0x040fe4000000000c */
[----:B------:R-:W-:Y:S01]  /*56f0*/  LDS.128 R32, [R10+0x1d0] ;  /* 0x0001d0000a207984 */ /* 0x000fe20000000c00 */
        /* <DEDUP_REMOVED lines=8> */
[-C--:B------:R-:W-:Y:S01]  /*5780*/  FFMA R48, R52, R40.reuse, R21 ;  /* 0x0000002834307223 */ /* 0x080fe20000000015 */
[----:B------:R-:W1:Y:S01]  /*5790*/  LDS.128 R16, [R10+0x3d0] ;  /* 0x0003d0000a107984 */ /* 0x000e620000000c00 */
[C---:B------:R-:W-:Y:S01]  /*57a0*/  FFMA R40, R56.reuse, R40, R15 ;  /* 0x0000002838287223 */ /* 0x040fe2000000000f */
[----:B------:R-:W-:Y:S01]  /*57b0*/  FFMA R44, R56, R44, R13 ;  /* 0x0000002c382c7223 */ /* 0x000fe2000000000d */
[C---:B------:R-:W-:Y:S01]  /*57c0*/  FFMA R48, R53.reuse, R41, R48 ;  /* 0x0000002935307223 */ /* 0x040fe20000000030 */
[----:B------:R-:W2:Y:S01]  /*57d0*/  LDS.128 R24, [R11+0x3d0] ;  /* 0x0003d0000b187984 */ /* 0x000ea20000000c00 */
[-C--:B------:R-:W-:Y:S01]  /*57e0*/  FFMA R53, R53, R45.reuse, R12 ;  /* 0x0000002d35357223 */ /* 0x080fe2000000000c */
[C---:B------:R-:W-:Y:S01]  /*57f0*/  FFMA R45, R57.reuse, R45, R44 ;  /* 0x0000002d392d7223 */ /* 0x040fe2000000002c */
[----:B------:R-:W-:Y:S01]  /*5800*/  FFMA R41, R57, R41, R40 ;  /* 0x0000002939297223 */ /* 0x000fe20000000028 */
[----:B------:R-:W3:Y:S01]  /*5810*/  LDS.128 R12, [R10+0x21d0] ;  /* 0x0021d0000a0c7984 */ /* 0x000ee20000000c00 */
[C---:B------:R-:W-:Y:S01]  /*5820*/  FFMA R57, R39.reuse, R43, R36 ;  /* 0x0000002b27397223 */ /* 0x040fe20000000024 */
[C---:B------:R-:W-:Y:S01]  /*5830*/  FFMA R36, R50.reuse, R42, R37 ;  /* 0x0000002a32247223 */ /* 0x040fe20000000025 */
[----:B------:R-:W-:Y:S01]  /*5840*/  FFMA R39, R39, R47, R38 ;  /* 0x0000002f27277223 */ /* 0x000fe20000000026 */
[----:B------:R-:W4:Y:S01]  /*5850*/  LDS.128 R20, [R10+0x23d0] ;  /* 0x0023d0000a147984 */ /* 0x000f220000000c00 */
[----:B------:R-:W-:Y:S01]  /*5860*/  FFMA R50, R50, R46, R49 ;  /* 0x0000002e32327223 */ /* 0x000fe20000000031 */
[C---:B------:R-:W-:Y:S01]  /*5870*/  FFMA R37, R51.reuse, R43, R36 ;  /* 0x0000002b33257223 */ /* 0x040fe20000000024 */
[C---:B------:R-:W-:Y:S01]  /*5880*/  FFMA R48, R54.reuse, R42, R48 ;  /* 0x0000002a36307223 */ /* 0x040fe20000000030 */
[----:B------:R-:W1:Y:S01]  /*5890*/  S2R R52, SR_TID.X ;  /* 0x0000000000347919 */ /* 0x000e620000002100 */
[----:B------:R-:W-:Y:S01]  /*58a0*/  FFMA R51, R51, R47, R50 ;  /* 0x0000002f33337223 */ /* 0x000fe20000000032 */
[-C--:B------:R-:W-:Y:S01]  /*58b0*/  FFMA R54, R54, R46.reuse, R53 ;  /* 0x0000002e36367223 */ /* 0x080fe20000000035 */
[C---:B------:R-:W-:Y:S01]  /*58c0*/  FFMA R46, R58.reuse, R46, R45 ;  /* 0x0000002e3a2e7223 */ /* 0x040fe2000000002d */
[C---:B------:R-:W-:Y:S01]  /*58d0*/  FFMA R49, R55.reuse, R43, R48 ;  /* 0x0000002b37317223 */ /* 0x040fe20000000030 */
[----:B------:R-:W-:Y:S01]  /*58e0*/  FFMA R42, R58, R42, R41 ;  /* 0x0000002a3a2a7223 */ /* 0x000fe20000000029 */
[-C--:B------:R-:W-:Y:S01]  /*58f0*/  FFMA R55, R55, R47.reuse, R54 ;  /* 0x0000002f37377223 */ /* 0x080fe20000000036 */
[----:B------:R-:W-:-:S02]  /*5900*/  FFMA R47, R59, R47, R46 ;  /* 0x0000002f3b2f7223 */ /* 0x000fc4000000002e */
[----:B------:R-:W-:Y:S01]  /*5910*/  FFMA R43, R59, R43, R42 ;  /* 0x0000002b3b2b7223 */ /* 0x000fe2000000002a */
[----:B-1----:R-:W-:Y:S01]  /*5920*/  FFMA R36, R16, R28, R57 ;  /* 0x0000001c10247223 */ /* 0x002fe20000000039 */
[----:B------:R-:W-:Y:S01]  /*5930*/  SHF.L.U32 R52, R52, 0x2, RZ ;  /* 0x0000000234347819 */ /* 0x000fe200000006ff */
[----:B------:R-:W-:Y:S01]  /*5940*/  LDS.128 R56, [R10+0x1e0] ;  /* 0x0001e0000a387984 */ /* 0x000fe20000000c00 */
[----:B--2---:R-:W-:Y:S01]  /*5950*/  FFMA R16, R16, R24, R39 ;  /* 0x0000001810107223 */ /* 0x004fe20000000027 */
[----:B------:R-:W-:-:S03]  /*5960*/  FFMA R39, R17, R29, R36 ;  /* 0x0000001d11277223 */ /* 0x000fc60000000024 */
[-C--:B------:R-:W-:Y:S01]  /*5970*/  FFMA R17, R17, R25.reuse, R16 ;  /* 0x0000001911117223 */ /* 0x080fe20000000010 */
[C---:B---3--:R-:W-:Y:S01]  /*5980*/  FFMA R16, R12.reuse, R24, R51 ;  /* 0x000000180c107223 */ /* 0x048fe20000000033 */
[----:B------:R-:W-:Y:S01]  /*5990*/  FFMA R36, R12, R28, R37 ;  /* 0x0000001c0c247223 */ /* 0x000fe20000000025 */
[C---:B------:R-:W-:Y:S01]  /*59a0*/  FFMA R12, R18.reuse, R30, R39 ;  /* 0x0000001e120c7223 */ /* 0x040fe20000000027 */
[----:B------:R-:W-:Y:S01]  /*59b0*/  FFMA R18, R18, R26, R17 ;  /* 0x0000001a12127223 */ /* 0x000fe20000000011 */
[C---:B------:R-:W-:Y:S01]  /*59c0*/  FFMA R17, R13.reuse, R25, R16 ;  /* 0x000000190d117223 */ /* 0x040fe20000000010 */
[-C--:B------:R-:W-:Y:S01]  /*59d0*/  FFMA R13, R13, R29.reuse, R36 ;  /* 0x0000001d0d0d7223 */ /* 0x080fe20000000024 */
[C---:B----4-:R-:W-:Y:S01]  /*59e0*/  FFMA R36, R20.reuse, R28, R49 ;  /* 0x0000001c14247223 */ /* 0x050fe20000000031 */
[-C--:B------:R-:W-:Y:S01]  /*59f0*/  FFMA R20, R20, R24.reuse, R55 ;  /* 0x0000001814147223 */ /* 0x080fe20000000037 */
[----:B------:R-:W-:Y:S01]  /*5a00*/  FFMA R24, R32, R24, R47 ;  /* 0x0000001820187223 */ /* 0x000fe2000000002f */
[C---:B------:R-:W-:Y:S01]  /*5a10*/  FFMA R16, R14.reuse, R26, R17 ;  /* 0x0000001a0e107223 */ /* 0x040fe20000000011 */
[----:B------:R-:W-:Y:S01]  /*5a20*/  LDS.128 R44, [R11+0x3e0] ;  /* 0x0003e0000b2c7984 */ /* 0x000fe20000000c00 */
[----:B------:R-:W-:Y:S01]  /*5a30*/  FFMA R14, R14, R30, R13 ;  /* 0x0000001e0e0e7223 */ /* 0x000fe2000000000d */
[C---:B------:R-:W-:Y:S01]  /*5a40*/  FFMA R13, R21.reuse, R29, R36 ;  /* 0x0000001d150d7223 */ /* 0x040fe20000000024 */
[----:B------:R-:W-:Y:S01]  /*5a50*/  FFMA R28, R32, R28, R43 ;  /* 0x0000001c201c7223 */ /* 0x000fe2000000002b */
[----:B------:R-:W1:Y:S01]  /*5a60*/  LDS.128 R48, [R10+0x21e0] ;  /* 0x0021e0000a307984 */ /* 0x000e620000000c00 */
[----:B------:R-:W-:Y:S01]  /*5a70*/  LOP3.LUT R17, R52, 0x7c, RZ, 0xc0, !PT ;  /* 0x0000007c34117812 */ /* 0x000fe200078ec0ff */
[----:B------:R-:W-:Y:S01]  /*5a80*/  FFMA R21, R21, R25, R20 ;  /* 0x0000001915157223 */ /* 0x000fe20000000014 */
[----:B------:R-:W-:Y:S01]  /*5a90*/  FFMA R29, R33, R29, R28 ;  /* 0x0000001d211d7223 */ /* 0x000fe2000000001c */
[----:B------:R-:W-:Y:S01]  /*5aa0*/  LDS.128 R36, [R10+0x3e0] ;  /* 0x0003e0000a247984 */ /* 0x000fe20000000c00 */
[----:B------:R-:W-:Y:S01]  /*5ab0*/  ISETP.GE.U32.AND P1, PT, R17, 0x2c, PT ;  /* 0x0000002c1100780c */ /* 0x000fe20003f26070 */
[C---:B------:R-:W-:Y:S01]  /*5ac0*/  FFMA R20, R22.reuse, R26, R21 ;  /* 0x0000001a16147223 */ /* 0x040fe20000000015 */
[-C--:B------:R-:W-:Y:S01]  /*5ad0*/  FFMA R22, R22, R30.reuse, R13 ;  /* 0x0000001e16167223 */ /* 0x080fe2000000000d */
[----:B------:R-:W2:Y:S01]  /*5ae0*/  LDS.128 R40, [R11+0x1e0] ;  /* 0x0001e0000b287984 */ /* 0x000ea20000000c00 */
[----:B------:R-:W-:Y:S01]  /*5af0*/  SEL R13, RZ, 0x10, P1 ;  /* 0x00000010ff0d7807 */ /* 0x000fe20000800000 */
[----:B------:R-:W-:Y:S01]  /*5b00*/  FFMA R21, R15, R31, R14 ;  /* 0x0000001f0f157223 */ /* 0x000fe2000000000e */
[----:B------:R-:W-:Y:S01]  /*5b10*/  FFMA R25, R33, R25, R24 ;  /* 0x0000001921197223 */ /* 0x000fe20000000018 */
[----:B------:R-:W3:Y:S01]  /*5b20*/  LDS.128 R52, [R10+0x23e0] ;  /* 0x0023e0000a347984 */ /* 0x000ee20000000c00 */
[----:B------:R-:W-:Y:S01]  /*5b30*/  SEL R13, R13, RZ, P0 ;  /* 0x000000ff0d0d7207 */ /* 0x000fe20000000000 */
[----:B------:R-:W-:Y:S01]  /*5b40*/  FFMA R15, R15, R27, R16 ;  /* 0x0000001b0f0f7223 */ /* 0x000fe20000000010 */
[C---:B------:R-:W-:Y:S01]  /*5b50*/  FFMA R30, R34.reuse, R30, R29 ;  /* 0x0000001e221e7223 */ /* 0x040fe2000000001d */
[----:B------:R-:W-:Y:S01]  /*5b60*/  FFMA R17, R19, R31, R12 ;  /* 0x0000001f13117223 */ /* 0x000fe2000000000c */
[----:B------:R-:W-:Y:S01]  /*5b70*/  ISETP.NE.U32.AND P1, PT, R13, RZ, PT ;  /* 0x000000ff0d00720c */ /* 0x000fe20003f25070 */
[----:B------:R-:W-:Y:S01]  /*5b80*/  FFMA R26, R34, R26, R25 ;  /* 0x0000001a221a7223 */ /* 0x000fe20000000019 */
[----:B------:R-:W-:Y:S01]  /*5b90*/  FFMA R19, R19, R27, R18 ;  /* 0x0000001b13137223 */ /* 0x000fe20000000012 */
[C---:B------:R-:W-:Y:S01]  /*5ba0*/  FFMA R13, R23.reuse, R31, R22 ;  /* 0x0000001f170d7223 */ /* 0x040fe20000000016 */
[----:B------:R-:W-:Y:S01]  /*5bb0*/  FFMA R23, R23, R27, R20 ;  /* 0x0000001b17177223 */ /* 0x000fe20000000014 */
[C---:B------:R-:W-:Y:S01]  /*5bc0*/  FFMA R31, R35.reuse, R31, R30 ;  /* 0x0000001f231f7223 */ /* 0x040fe2000000001e */
[----:B------:R-:W-:-:S02]  /*5bd0*/  FFMA R27, R35, R27, R26 ;  /* 0x0000001b231b7223 */ /* 0x000fc4000000001a */
[----:B------:R-:W-:Y:S01]  /*5be0*/  LDS.128 R32, [R11+0x3f0] ;  /* 0x0003f0000b207984 */ /* 0x000fe20000000c00 */
[----:B-1----:R-:W-:Y:S01]  /*5bf0*/  FFMA R12, R48, R44, R15 ;  /* 0x0000002c300c7223 */ /* 0x002fe2000000000f */
[C---:B--2---:R-:W-:Y:S01]  /*5c00*/  FFMA R14, R36.reuse, R40, R17 ;  /* 0x00000028240e7223 */ /* 0x044fe20000000011 */
[----:B------:R-:W-:Y:S02]  /*5c10*/  FFMA R36, R36, R44, R19 ;  /* 0x0000002c24247223 */ /* 0x000fe40000000013 */
[----:B------:R-:W-:Y:S01]  /*5c20*/  FFMA R17, R49, R45, R12 ;  /* 0x0000002d31117223 */ /* 0x000fe2000000000c */
[----:B------:R-:W-:Y:S01]  /*5c30*/  FFMA R48, R48, R40, R21 ;  /* 0x0000002830307223 */ /* 0x000fe20000000015 */
[C---:B---3--:R-:W-:Y:S01]  /*5c40*/  FFMA R12, R52.reuse, R44, R23 ;  /* 0x0000002c340c7223 */ /* 0x048fe20000000017 */
[-C--:B------:R-:W-:Y:S01]  /*5c50*/  FFMA R52, R52, R40.reuse, R13 ;  /* 0x0000002834347223 */ /* 0x080fe2000000000d */
[C---:B------:R-:W-:Y:S01]  /*5c60*/  FFMA R15, R37.reuse, R41, R14 ;  /* 0x00000029250f7223 */ /* 0x040fe2000000000e */
[C---:B------:R-:W-:Y:S01]  /*5c70*/  FFMA R40, R56.reuse, R40, R31 ;  /* 0x0000002838287223 */ /* 0x040fe2000000001f */
[-C--:B------:R-:W-:Y:S01]  /*5c80*/  FFMA R37, R37, R45.reuse, R36 ;  /* 0x0000002d25257223 */ /* 0x080fe20000000024 */
[----:B------:R-:W-:Y:S01]  /*5c90*/  FFMA R44, R56, R44, R27 ;  /* 0x0000002c382c7223 */ /* 0x000fe2000000001b */
[----:B------:R-:W-:Y:S01]  /*5ca0*/  FFMA R13, R53, R45, R12 ;  /* 0x0000002d350d7223 */ /* 0x000fe2000000000c */
[-C--:B------:R-:W-:Y:S01]  /*5cb0*/  FFMA R49, R49, R41.reuse, R48 ;  /* 0x0000002931317223 */ /* 0x080fe20000000030 */
[-C--:B------:R-:W-:Y:S01]  /*5cc0*/  FFMA R53, R53, R41.reuse, R52 ;  /* 0x0000002935357223 */ /* 0x080fe20000000034 */
[C---:B------:R-:W-:Y:S01]  /*5cd0*/  FFMA R36, R38.reuse, R42, R15 ;  /* 0x0000002a26247223 */ /* 0x040fe2000000000f */
[C---:B------:R-:W-:Y:S01]  /*5ce0*/  FFMA R41, R57.reuse, R41, R40 ;  /* 0x0000002939297223 */ /* 0x040fe20000000028 */
[-C--:B------:R-:W-:Y:S01]  /*5cf0*/  FFMA R38, R38, R46.reuse, R37 ;  /* 0x0000002e26267223 */ /* 0x080fe20000000025 */
[----:B------:R-:W-:Y:S01]  /*5d00*/  FFMA R45, R57, R45, R44 ;  /* 0x0000002d392d7223 */ /* 0x000fe2000000002c */
[----:B------:R-:W-:Y:S01]  /*5d10*/  IADD3 R40, P2, R61, UR4, RZ ;  /* 0x000000043d287c10 */ /* 0x000fe2000ff5e0ff */
[-C--:B------:R-:W-:Y:S01]  /*5d20*/  FFMA R37, R50, R46.reuse, R17 ;  /* 0x0000002e32257223 */ /* 0x080fe20000000011 */
[----:B------:R-:W-:Y:S01]  /*5d30*/  FFMA R44, R54, R46, R13 ;  /* 0x0000002e362c7223 */ /* 0x000fe2000000000d */
[-C--:B------:R-:W-:Y:S01]  /*5d40*/  FFMA R50, R50, R42.reuse, R49 ;  /* 0x0000002a32327223 */ /* 0x080fe20000000031 */
[-C--:B------:R-:W-:Y:S01]  /*5d50*/  FFMA R54, R54, R42.reuse, R53 ;  /* 0x0000002a36367223 */ /* 0x080fe20000000035 */
[----:B------:R-:W-:Y:S01]  /*5d60*/  FFMA R42, R58, R42, R41 ;  /* 0x0000002a3a2a7223 */ /* 0x000fe20000000029 */
[----:B------:R-:W-:Y:S01]  /*5d70*/  IADD3.X R41, R60, UR5, RZ, P2, !PT ;  /* 0x000000053c297c10 */ /* 0x000fe200097fe4ff */
[----:B------:R-:W-:Y:S01]  /*5d80*/  LDS.128 R28, [R10+0x3f0] ;  /* 0x0003f0000a1c7984 */ /* 0x000fe20000000c00 */
[----:B------:R-:W-:Y:S01]  /*5d90*/  FFMA R46, R58, R46, R45 ;  /* 0x0000002e3a2e7223 */ /* 0x000fe2000000002d */
[----:B------:R-:W-:Y:S01]  /*5da0*/  FFMA R45, R39, R47, R38 ;  /* 0x0000002f272d7223 */ /* 0x000fe20000000026 */
[----:B------:R-:W-:Y:S01]  /*5db0*/  IADD3 R38, P3, R91, UR4, RZ ;  /* 0x000000045b267c10 */ /* 0x000fe2000ff7e0ff */
[----:B------:R-:W-:Y:S01]  /*5dc0*/  LDS.128 R24, [R10+0x21f0] ;  /* 0x0021f0000a187984 */ /* 0x000fe20000000c00 */
[C---:B------:R-:W-:Y:S01]  /*5dd0*/  FFMA R53, R51.reuse, R43, R50 ;  /* 0x0000002b33357223 */ /* 0x040fe20000000032 */
[----:B------:R-:W-:Y:S01]  /*5de0*/  FFMA R51, R51, R47, R37 ;  /* 0x0000002f33337223 */ /* 0x000fe20000000025 */
[C---:B------:R-:W-:Y:S01]  /*5df0*/  FFMA R49, R55.reuse, R43, R54 ;  /* 0x0000002b37317223 */ /* 0x040fe20000000036 */
[----:B------:R-:W-:Y:S01]  /*5e00*/  LDS.128 R20, [R10+0x23f0] ;  /* 0x0023f0000a147984 */ /* 0x000fe20000000c00 */
[-C--:B------:R-:W-:Y:S01]  /*5e10*/  FFMA R55, R55, R47.reuse, R44 ;  /* 0x0000002f37377223 */ /* 0x080fe2000000002c */
[----:B------:R-:W-:-:S02]  /*5e20*/  FFMA R47, R59, R47, R46 ;  /* 0x0000002f3b2f7223 */ /* 0x000fc4000000002e */
[----:B------:R-:W-:Y:S04]  /*5e30*/  LDS.128 R12, [R10+0x1f0] ;  /* 0x0001f0000a0c7984 */ /* 0x000fe80000000c00 */
[----:B------:R-:W1:Y:S04]  /*5e40*/  LDS.128 R16, [R11+0x1f0] ;  /* 0x0001f0000b107984 */ /* 0x000e680000000c00 */
[----:B------:R-:W-:Y:S06]  /*5e50*/  BAR.SYNC 0x0 ;  /* 0x0000000000007b1d */ /* 0x000fec0000000000 */
[----:B------:R-:W-:Y:S01]  /*5e60*/  @!PT LDS RZ, [RZ] ;  /* 0x00000000fffff984 */ /* 0x000fe20000000800 */
[----:B------:R-:W-:Y:S01]  /*5e70*/  @!PT LDS RZ, [RZ] ;  /* 0x00000000fffff984 */ /* 0x000fe20000000800 */
[----:B------:R-:W-:Y:S01]  /*5e80*/  @!PT LDS RZ, [RZ] ;  /* 0x00000000fffff984 */ /* 0x000fe20000000800 */
[----:B------:R2:W-:Y:S01]  /*5e90*/  LDGSTS.E.BYPASS.128 [R8], [R40.64], P1 ;  /* 0x0000000028087fae */ /* 0x0005e20008901c46 */
[-C--:B------:R-:W-:Y:S01]  /*5ea0*/  FFMA R11, R39, R43.reuse, R36 ;  /* 0x0000002b270b7223 */ /* 0x080fe20000000024 */
[----:B------:R-:W-:Y:S01]  /*5eb0*/  IADD3.X R39, R90, UR5, RZ, P3, !PT ;  /* 0x000000055a277c10 */ /* 0x000fe20009ffe4ff */
[----:B------:R-:W-:Y:S01]  /*5ec0*/  FFMA R43, R59, R43, R42 ;  /* 0x0000002b3b2b7223 */ /* 0x000fe2000000002a */
[----:B--2---:R-:W-:-:S04]  /*5ed0*/  IADD3 R40, P2, R63, UR4, RZ ;  /* 0x000000043f287c10 */ /* 0x004fc8000ff5e0ff */
[----:B------:R-:W-:-:S05]  /*5ee0*/  IADD3.X R41, R62, UR5, RZ, P2, !PT ;  /* 0x000000053e297c10 */ /* 0x000fca00097fe4ff */
[----:B------:R2:W-:Y:S01]  /*5ef0*/  LDGSTS.E.BYPASS.128 [R0], [R40.64], P1 ;  /* 0x0000000028007fae */ /* 0x0005e20008901c46 */
[----:B-1----:R-:W-:Y:S01]  /*5f00*/  FFMA R42, R28, R16, R11 ;  /* 0x000000101c2a7223 */ /* 0x002fe2000000000b */
[----:B--2---:R-:W-:-:S03]  /*5f10*/  IADD3 R40, P2, R65, UR4, RZ ;  /* 0x0000000441287c10 */ /* 0x004fc6000ff5e0ff */
[----:B------:R-:W-:Y:S01]  /*5f20*/  FFMA R11, R29, R17, R42 ;  /* 0x000000111d0b7223 */ /* 0x000fe2000000002a */
[----:B------:R-:W-:-:S05]  /*5f30*/  IADD3.X R41, R64, UR5, RZ, P2, !PT ;  /* 0x0000000540297c10 */ /* 0x000fca00097fe4ff */
[----:B------:R1:W-:Y:S02]  /*5f40*/  LDGSTS.E.BYPASS.128 [R2], [R40.64], P1 ;  /* 0x0000000028027fae */ /* 0x0003e40008901c46 */
[----:B-1----:R-:W-:-:S04]  /*5f50*/  IADD3 R40, P2, R67, UR4, RZ ;  /* 0x0000000443287c10 */ /* 0x002fc8000ff5e0ff */
        /* <DEDUP_REMOVED lines=13> */
[----:B------:R1:W-:Y:S04]  /*6030*/  LDGSTS.E.BYPASS.128 [R7], [R40.64], P1 ;  /* 0x0000000028077fae */ /* 0x0003e80008901c46 */
[----:B------:R-:W0:Y:S01]  /*6040*/  LDGDEPBAR ;  /* 0x00000000000079af */ /* 0x000e220000000000 */
[----:B-1----:R-:W-:-:S04]  /*6050*/  IADD3 R40, P2, R77, UR4, RZ ;  /* 0x000000044d287c10 */ /* 0x002fc8000ff5e0ff */
[----:B------:R-:W-:-:S05]  /*6060*/  IADD3.X R41, R76, UR5, RZ, P2, !PT ;  /* 0x000000054c297c10 */ /* 0x000fca00097fe4ff */
[----:B------:R1:W-:Y:S02]  /*6070*/  LDGSTS.E.BYPASS.128 [R8+0x4000], [R40.64], P1 ;  /* 0x0400000028087fae */ /* 0x0003e40008901c46 */
        /* <DEDUP_REMOVED lines=13> */
[----:B------:R-:W-:Y:S02]  /*6150*/  IADD3.X R41, R86, UR5, RZ, P2, !PT ;  /* 0x0000000556297c10 */ /* 0x000fe400097fe4ff */
[----:B------:R-:W-:Y:S01]  /*6160*/  IADD3 R36, P2, R89, UR4, RZ ;  /* 0x0000000459247c10 */ /* 0x000fe2000ff5e0ff */
[----:B------:R-:W-:Y:S02]  /*6170*/  UIADD3 UR4, UP0, UR4, 0x200, URZ ;  /* 0x0000020004047890 */ /* 0x000fe4000ff1e03f */
[----:B------:R1:W-:Y:S01]  /*6180*/  LDGSTS.E.BYPASS.128 [R5+0x4000], [R40.64], P1 ;  /* 0x0400000028057fae */ /* 0x0003e20008901c46 */
[----:B------:R-:W-:Y:S01]  /*6190*/  IADD3.X R37, R88, UR5, RZ, P2, !PT ;  /* 0x0000000558257c10 */ /* 0x000fe200097fe4ff */
[----:B------:R-:W-:-:S04]  /*61a0*/  UIADD3.X UR5, URZ, UR5, URZ, UP0, !UPT ;  /* 0x000000053f057290 */ /* 0x000fc800087fe43f */
[----:B------:R2:W-:Y:S04]  /*61b0*/  LDGSTS.E.BYPASS.128 [R6+0x4000], [R36.64], P1 ;  /* 0x0400000024067fae */ /* 0x0005e80008901c46 */
[----:B------:R3:W-:Y:S01]  /*61c0*/  LDGSTS.E.BYPASS.128 [R7+0x4000], [R38.64], P1 ;  /* 0x0400000026077fae */ /* 0x0007e20008901c46 */
[----:B------:R-:W-:Y:S01]  /*61d0*/  PLOP3.LUT P1, PT, P0, PT, PT, 0x80, 0x0 ;  /* 0x000000000000781c */ /* 0x000fe2000072f070 */
[----:B-1----:R-:W-:Y:S01]  /*61e0*/  FFMA R40, R28, R32, R45 ;  /* 0x000000201c287223 */ /* 0x002fe2000000002d */
[C---:B------:R-:W-:Y:S01]  /*61f0*/  FFMA R28, R24.reuse, R16, R53 ;  /* 0x00000010181c7223 */ /* 0x040fe20000000035 */
[----:B------:R-:W0:Y:S01]  /*6200*/  LDGDEPBAR ;  /* 0x00000000000079af */ /* 0x000e220000000000 */
[----:B------:R-:W-:Y:S01]  /*6210*/  FFMA R24, R24, R32, R51 ;  /* 0x0000002018187223 */ /* 0x000fe20000000033 */
[----:B------:R-:W-:Y:S01]  /*6220*/  FFMA R29, R29, R33, R40 ;  /* 0x000000211d1d7223 */ /* 0x000fe20000000028 */
[C---:B------:R-:W-:Y:S01]  /*6230*/  FFMA R41, R25.reuse, R17, R28 ;  /* 0x0000001119297223 */ /* 0x040fe2000000001c */
[----:B------:R-:W-:Y:S01]  /*6240*/  PLOP3.LUT P0, PT, PT, PT, PT, 0x8, 0x0 ;  /* 0x000000000000781c */ /* 0x000fe20003f0e170 */
[----:B------:R-:W-:Y:S01]  /*6250*/  FFMA R25, R25, R33, R24 ;  /* 0x0000002119197223 */ /* 0x000fe20000000018 */
[C---:B------:R-:W-:Y:S01]  /*6260*/  FFMA R24, R30.reuse, R18, R11 ;  /* 0x000000121e187223 */ /* 0x040fe2000000000b */
[----:B--2---:R-:W-:Y:S01]  /*6270*/  FFMA R36, R30, R34, R29 ;  /* 0x000000221e247223 */ /* 0x004fe2000000001d */
[C---:B------:R-:W-:Y:S01]  /*6280*/  FFMA R30, R26.reuse, R18, R41 ;  /* 0x000000121a1e7223 */ /* 0x040fe20000000029 */
[----:B------:R-:W-:Y:S01]  /*6290*/  FFMA R28, R26, R34, R25 ;  /* 0x000000221a1c7223 */ /* 0x000fe20000000019 */
        /* <DEDUP_REMOVED lines=14> */
[----:B------:R-:W-:Y:S01]  /*6380*/  FFMA R34, R14, R34, R33 ;  /* 0x000000220e227223 */ /* 0x000fe20000000021 */
[----:B------:R-:W-:-:S04]  /*6390*/  DEPBAR.LE SB0, 0x0 ;  /* 0x000080000000791a */ /* 0x000fc80000000000 */
[----:B------:R-:W-:Y:S01]  /*63a0*/  FFMA R14, R14, R18, R13 ;  /* 0x000000120e0e7223 */ /* 0x000fe2000000000d */
[C---:B------:R-:W-:Y:S01]  /*63b0*/  FFMA R22, R23.reuse, R19, R22 ;  /* 0x0000001317167223 */ /* 0x040fe20000000016 */
[-C--:B------:R-:W-:Y:S01]  /*63c0*/  FFMA R23, R23, R35.reuse, R16 ;  /* 0x0000002317177223 */ /* 0x080fe20000000010 */
[C---:B------:R-:W-:Y:S01]  /*63d0*/  FFMA R21, R15.reuse, R35, R34 ;  /* 0x000000230f157223 */ /* 0x040fe20000000022 */
[----:B------:R-:W-:Y:S01]  /*63e0*/  FFMA R20, R15, R19, R14 ;  /* 0x000000130f147223 */ /* 0x000fe2000000000e */
[----:B------:R-:W-:Y:S06]  /*63f0*/  BAR.SYNC 0x0 ;  /* 0x0000000000007b1d */ /* 0x000fec0000000000 */
[----:B---3--:R-:W-:Y:S01]  /*6400*/  @!P1 CALL.REL.NOINC `(.L_x_0) ;  /* 0x0000001000009944 */ /* 0x008fe20003c00000 */
[----:B------:R-:W-:Y:S05]  /*6410*/  BRA `(.L_x_1) ;  /* 0xffffaf9000007947 */ /* 0x000fea000383ffff */
.L_x_0:
[----:B------:R-:W1:Y:S01]  /*6420*/  S2R R0, SR_TID.X ;  /* 0x0000000000007919 */ /* 0x000e620000002100 */
[----:B------:R-:W-:-:S04]  /*6430*/  DEPBAR.LE SB0, 0x0 ;  /* 0x000080000000791a */ /* 0x000fc80000000000 */
[----:B------:R-:W2:Y:S01]  /*6440*/  S2R R48, SR_TID.X ;  /* 0x0000000000307919 */ /* 0x000ea20000002100 */
[----:B------:R-:W-:Y:S01]  /*6450*/  ULDC UR4, c[0x0][0x178] ;  /* 0x00005e0000047ab9 */ /* 0x000fe20000000800 */
[----:B------:R-:W-:Y:S01]  /*6460*/  MOV R11, 0x4 ;  /* 0x00000004000b7802 */ /* 0x000fe20000000f00 */
[----:B------:R-:W-:Y:S01]  /*6470*/  UIMAD UR4, UR4, 0x32, URZ ;  /* 0x00000032040478a4 */ /* 0x000fe2000f8e023f */
[--C-:B-1----:R-:W-:Y:S02]  /*6480*/  SHF.R.U32.HI R2, RZ, 0x3, R0.reuse ;  /* 0x00000003ff027819 */ /* 0x102fe40000011600 */
[----:B------:R-:W-:Y:S02]  /*6490*/  SHF.R.U32.HI R3, RZ, 0x3, R0 ;  /* 0x00000003ff037819 */ /* 0x000fe40000011600 */
[----:B------:R-:W-:Y:S02]  /*64a0*/  LOP3.LUT R0, R2, 0xe, RZ, 0xc0, !PT ;  /* 0x0000000e02007812 */ /* 0x000fe400078ec0ff */
[----:B--2---:R-:W-:-:S02]  /*64b0*/  SHF.L.U32 R48, R48, 0x2, RZ ;  /* 0x0000000230307819 */ /* 0x004fc400000006ff */
[----:B------:R-:W-:Y:S01]  /*64c0*/  SGXT.U32 R3, R3, 0x4 ;  /* 0x000000040303781a */ /* 0x000fe20000000000 */
[----:B------:R-:W-:Y:S01]  /*64d0*/  IMAD R9, R0, 0x24, R9 ;  /* 0x0000002400097824 */ /* 0x000fe200078e0209 */
[----:B------:R-:W-:Y:S01]  /*64e0*/  LOP3.LUT R0, R48, 0x1c, RZ, 0xc0, !PT ;  /* 0x0000001c30007812 */ /* 0x000fe200078ec0ff */
[----:B------:R-:W-:Y:S06]  /*64f0*/  BAR.SYNC 0x0 ;  /* 0x0000000000007b1d */ /* 0x000fec0000000000 */
[----:B------:R-:W-:Y:S01]  /*6500*/  IMAD R4, R3, 0x24, R0 ;  /* 0x0000002403047824 */ /* 0x000fe200078e0200 */
[----:B------:R-:W-:Y:S01]  /*6510*/  STS.64 [R9.X4], R20 ;  /* 0x0000001409007388 */ /* 0x000fe20000004a00 */
[----:B------:R-:W-:-:S02]  /*6520*/  LOP3.LUT R92, R92, 0x1c, R48, 0xf8, !PT ;  /* 0x0000001c5c5c7812 */ /* 0x000fc400078ef830 */
[C---:B------:R-:W-:Y:S01]  /*6530*/  LOP3.LUT R0, R93.reuse, 0x10, RZ, 0xfc, !PT ;  /* 0x000000105d007812 */ /* 0x040fe200078efcff */
[----:B------:R-:W-:Y:S04]  /*6540*/  STS.64 [R9.X4+0x90], R24 ;  /* 0x0000901809007388 */ /* 0x000fe80000004a00 */
[----:B------:R-:W-:Y:S06]  /*6550*/  BAR.SYNC 0x0 ;  /* 0x0000000000007b1d */ /* 0x000fec0000000000 */
[----:B------:R-:W1:Y:S04]  /*6560*/  LDS.128 R12, [R4.X4] ;  /* 0x00000000040c7984 */ /* 0x000e680000004c00 */
[----:B------:R-:W-:Y:S06]  /*6570*/  BAR.SYNC 0x0 ;  /* 0x0000000000007b1d */ /* 0x000fec0000000000 */
[----:B------:R-:W-:Y:S01]  /*6580*/  ISETP.GE.AND P0, PT, R92, 0x80, PT ;  /* 0x000000805c00780c */ /* 0x000fe20003f06270 */
[----:B------:R-:W-:Y:S01]  /*6590*/  STS.64 [R9.X4], R26 ;  /* 0x0000001a09007388 */ /* 0x000fe20000004a00 */
[----:B------:R-:W-:-:S02]  /*65a0*/  LEA R2, R93, R92, 0x7 ;  /* 0x0000005c5d027211 */ /* 0x000fc400078e38ff */
[----:B------:R-:W-:Y:S01]  /*65b0*/  ISETP.LT.AND P1, PT, R93, UR4, !P0 ;  /* 0x000000045d007c0c */ /* 0x000fe2000c721270 */
[----:B------:R-:W-:Y:S04]  /*65c0*/  STS.64 [R9.X4+0x90], R22 ;  /* 0x0000901609007388 */ /* 0x000fe80000004a00 */
[----:B------:R-:W-:Y:S06]  /*65d0*/  BAR.SYNC 0x0 ;  /* 0x0000000000007b1d */ /* 0x000fec0000000000 */
[----:B------:R-:W-:Y:S01]  /*65e0*/  ISETP.LT.AND P0, PT, R0, UR4, !P0 ;  /* 0x0000000400007c0c */ /* 0x000fe2000c701270 */
[----:B------:R-:W-:-:S05]  /*65f0*/  IMAD.WIDE R2, R2, R11, c[0x0][0x170] ;  /* 0x00005c0002027625 */ /* 0x000fca00078e020b */
[----:B-1----:R1:W-:Y:S07]  /*6600*/  @P1 STG.E.128 [R2.64], R12 ;  /* 0x0000000c02001986 */ /* 0x0023ee000c101d06 */
[----:B------:R-:W-:Y:S05]  /*6610*/  @!P0 EXIT ;  /* 0x000000000000894d */ /* 0x000fea0003800000 */
[----:B------:R-:W2:Y:S01]  /*6620*/  LDS.128 R4, [R4.X4] ;  /* 0x0000000004047984 */ /* 0x000ea20000004c00 */
[----:B-1----:R-:W-:-:S05]  /*6630*/  LEA R2, R0, R92, 0x7 ;  /* 0x0000005c00027211 */ /* 0x002fca00078e38ff */
[----:B------:R-:W-:-:S05]  /*6640*/  IMAD.WIDE R2, R2, R11, c[0x0][0x170] ;  /* 0x00005c0002027625 */ /* 0x000fca00078e020b */
[----:B--2---:R-:W-:Y:S01]  /*6650*/  STG.E.128 [R2.64], R4 ;  /* 0x0000000402007986 */ /* 0x004fe2000c101d06 */
[----:B------:R-:W-:Y:S05]  /*6660*/  EXIT ;  /* 0x000000000000794d */ /* 0x000fea0003800000 */
.L_x_2:
[----:B------:R-:W-:-:S00]  /*6670*/  BRA `(.L_x_2) ;  /* 0xfffffff000007947 */ /* 0x000fc0000383ffff */
[----:B------:R-:W-:-:S00]  /*6680*/  NOP ;  /* 0x0000000000007918 */ /* 0x000fc00000000000 */
[----:B------:R-:W-:-:S00]  /*6690*/  NOP ;  /* 0x0000000000007918 */ /* 0x000fc00000000000 */
[----:B------:R-:W-:-:S00]  /*66a0*/  NOP ;  /* 0x0000000000007918 */ /* 0x000fc00000000000 */
[----:B------:R-:W-:-:S00]  /*66b0*/  NOP ;  /* 0x0000000000007918 */ /* 0x000fc00000000000 */
[----:B------:R-:W-:-:S00]  /*66c0*/  NOP ;  /* 0x0000000000007918 */ /* 0x000fc00000000000 */
[----:B------:R-:W-:-:S00]  /*66d0*/  NOP ;  /* 0x0000000000007918 */ /* 0x000fc00000000000 */
[----:B------:R-:W-:-:S00]  /*66e0*/  NOP ;  /* 0x0000000000007918 */ /* 0x000fc00000000000 */
[----:B------:R-:W-:-:S00]  /*66f0*/  NOP ;  /* 0x0000000000007918 */ /* 0x000fc00000000000 */
.L_x_3:


//--------------------- .nv.shared.triton_mm      --------------------------
	.section	.nv.shared.triton_mm,"aw",@nobits
	.align	16
